//
// Generated by NVIDIA NVVM Compiler
//
// Compiler Build ID: CL-36424714
// Cuda compilation tools, release 13.0, V13.0.88
// Based on NVVM 20.0.0
//

.version 9.0
.target sm_100
.address_size 64

	// .globl	_Z16SpMVM_CRS_kernelPf3crsPKf

.visible .entry _Z16SpMVM_CRS_kernelPf3crsPKf(
	.param .u64 .ptr .align 1 _Z16SpMVM_CRS_kernelPf3crsPKf_param_0,
	.param .align 8 .b8 _Z16SpMVM_CRS_kernelPf3crsPKf_param_1[40],
	.param .u64 .ptr .align 1 _Z16SpMVM_CRS_kernelPf3crsPKf_param_2
)
{
	.reg .pred 	%p<11>;
	.reg .b32 	%r<69>;
	.reg .b32 	%f<113>;
	.reg .b64 	%rd<87>;

	ld.param.u64 	%rd9, [_Z16SpMVM_CRS_kernelPf3crsPKf_param_1+32];
	ld.param.u64 	%rd6, [_Z16SpMVM_CRS_kernelPf3crsPKf_param_0];
	ld.param.u64 	%rd8, [_Z16SpMVM_CRS_kernelPf3crsPKf_param_1+24];
	ld.param.u64 	%rd7, [_Z16SpMVM_CRS_kernelPf3crsPKf_param_1+16];
	ld.param.v2.u32 	{%r23, %r24}, [_Z16SpMVM_CRS_kernelPf3crsPKf_param_1];
	ld.param.u64 	%rd10, [_Z16SpMVM_CRS_kernelPf3crsPKf_param_2];
	cvta.to.global.u64 	%rd1, %rd10;
	cvta.to.global.u64 	%rd2, %rd7;
	cvta.to.global.u64 	%rd3, %rd8;
	mov.u32 	%r26, %ctaid.x;
	mov.u32 	%r27, %ntid.x;
	mov.u32 	%r28, %tid.x;
	mad.lo.s32 	%r1, %r26, %r27, %r28;
	setp.ge.s32 	%p1, %r1, %r23;
	@%p1 bra 	$L__BB0_15;
	cvta.to.global.u64 	%rd11, %rd9;
	mul.wide.s32 	%rd12, %r1, 4;
	add.s64 	%rd13, %rd11, %rd12;
	ld.global.u32 	%r64, [%rd13];
	ld.global.u32 	%r3, [%rd13+4];
	setp.ge.s32 	%p2, %r64, %r3;
	mov.f32 	%f112, 0f00000000;
	@%p2 bra 	$L__BB0_14;
	add.s32 	%r29, %r64, 1;
	max.s32 	%r30, %r3, %r29;
	sub.s32 	%r4, %r30, %r64;
	and.b32  	%r5, %r4, 15;
	sub.s32 	%r31, %r64, %r30;
	setp.gt.u32 	%p3, %r31, -16;
	mov.f32 	%f112, 0f00000000;
	@%p3 bra 	$L__BB0_5;
	and.b32  	%r32, %r4, -16;
	neg.s32 	%r62, %r32;
	add.s64 	%rd4, %rd2, 32;
	add.s64 	%rd5, %rd3, 32;
	mov.f32 	%f112, 0f00000000;
$L__BB0_4:
	.pragma "nounroll";
	mul.wide.s32 	%rd14, %r64, 4;
	add.s64 	%rd15, %rd4, %rd14;
	add.s64 	%rd16, %rd5, %rd14;
	ld.global.f32 	%f19, [%rd15+-32];
	ld.global.u32 	%r33, [%rd16+-32];
	mul.wide.s32 	%rd17, %r33, 4;
	add.s64 	%rd18, %rd1, %rd17;
	ld.global.f32 	%f20, [%rd18];
	fma.rn.f32 	%f21, %f19, %f20, %f112;
	ld.global.f32 	%f22, [%rd15+-28];
	ld.global.u32 	%r34, [%rd16+-28];
	mul.wide.s32 	%rd19, %r34, 4;
	add.s64 	%rd20, %rd1, %rd19;
	ld.global.f32 	%f23, [%rd20];
	fma.rn.f32 	%f24, %f22, %f23, %f21;
	ld.global.f32 	%f25, [%rd15+-24];
	ld.global.u32 	%r35, [%rd16+-24];
	mul.wide.s32 	%rd21, %r35, 4;
	add.s64 	%rd22, %rd1, %rd21;
	ld.global.f32 	%f26, [%rd22];
	fma.rn.f32 	%f27, %f25, %f26, %f24;
	ld.global.f32 	%f28, [%rd15+-20];
	ld.global.u32 	%r36, [%rd16+-20];
	mul.wide.s32 	%rd23, %r36, 4;
	add.s64 	%rd24, %rd1, %rd23;
	ld.global.f32 	%f29, [%rd24];
	fma.rn.f32 	%f30, %f28, %f29, %f27;
	ld.global.f32 	%f31, [%rd15+-16];
	ld.global.u32 	%r37, [%rd16+-16];
	mul.wide.s32 	%rd25, %r37, 4;
	add.s64 	%rd26, %rd1, %rd25;
	ld.global.f32 	%f32, [%rd26];
	fma.rn.f32 	%f33, %f31, %f32, %f30;
	ld.global.f32 	%f34, [%rd15+-12];
	ld.global.u32 	%r38, [%rd16+-12];
	mul.wide.s32 	%rd27, %r38, 4;
	add.s64 	%rd28, %rd1, %rd27;
	ld.global.f32 	%f35, [%rd28];
	fma.rn.f32 	%f36, %f34, %f35, %f33;
	ld.global.f32 	%f37, [%rd15+-8];
	ld.global.u32 	%r39, [%rd16+-8];
	mul.wide.s32 	%rd29, %r39, 4;
	add.s64 	%rd30, %rd1, %rd29;
	ld.global.f32 	%f38, [%rd30];
	fma.rn.f32 	%f39, %f37, %f38, %f36;
	ld.global.f32 	%f40, [%rd15+-4];
	ld.global.u32 	%r40, [%rd16+-4];
	mul.wide.s32 	%rd31, %r40, 4;
	add.s64 	%rd32, %rd1, %rd31;
	ld.global.f32 	%f41, [%rd32];
	fma.rn.f32 	%f42, %f40, %f41, %f39;
	ld.global.f32 	%f43, [%rd15];
	ld.global.u32 	%r41, [%rd16];
	mul.wide.s32 	%rd33, %r41, 4;
	add.s64 	%rd34, %rd1, %rd33;
	ld.global.f32 	%f44, [%rd34];
	fma.rn.f32 	%f45, %f43, %f44, %f42;
	ld.global.f32 	%f46, [%rd15+4];
	ld.global.u32 	%r42, [%rd16+4];
	mul.wide.s32 	%rd35, %r42, 4;
	add.s64 	%rd36, %rd1, %rd35;
	ld.global.f32 	%f47, [%rd36];
	fma.rn.f32 	%f48, %f46, %f47, %f45;
	ld.global.f32 	%f49, [%rd15+8];
	ld.global.u32 	%r43, [%rd16+8];
	mul.wide.s32 	%rd37, %r43, 4;
	add.s64 	%rd38, %rd1, %rd37;
	ld.global.f32 	%f50, [%rd38];
	fma.rn.f32 	%f51, %f49, %f50, %f48;
	ld.global.f32 	%f52, [%rd15+12];
	ld.global.u32 	%r44, [%rd16+12];
	mul.wide.s32 	%rd39, %r44, 4;
	add.s64 	%rd40, %rd1, %rd39;
	ld.global.f32 	%f53, [%rd40];
	fma.rn.f32 	%f54, %f52, %f53, %f51;
	ld.global.f32 	%f55, [%rd15+16];
	ld.global.u32 	%r45, [%rd16+16];
	mul.wide.s32 	%rd41, %r45, 4;
	add.s64 	%rd42, %rd1, %rd41;
	ld.global.f32 	%f56, [%rd42];
	fma.rn.f32 	%f57, %f55, %f56, %f54;
	ld.global.f32 	%f58, [%rd15+20];
	ld.global.u32 	%r46, [%rd16+20];
	mul.wide.s32 	%rd43, %r46, 4;
	add.s64 	%rd44, %rd1, %rd43;
	ld.global.f32 	%f59, [%rd44];
	fma.rn.f32 	%f60, %f58, %f59, %f57;
	ld.global.f32 	%f61, [%rd15+24];
	ld.global.u32 	%r47, [%rd16+24];
	mul.wide.s32 	%rd45, %r47, 4;
	add.s64 	%rd46, %rd1, %rd45;
	ld.global.f32 	%f62, [%rd46];
	fma.rn.f32 	%f63, %f61, %f62, %f60;
	ld.global.f32 	%f64, [%rd15+28];
	ld.global.u32 	%r48, [%rd16+28];
	mul.wide.s32 	%rd47, %r48, 4;
	add.s64 	%rd48, %rd1, %rd47;
	ld.global.f32 	%f65, [%rd48];
	fma.rn.f32 	%f112, %f64, %f65, %f63;
	add.s32 	%r64, %r64, 16;
	add.s32 	%r62, %r62, 16;
	setp.ne.s32 	%p4, %r62, 0;
	@%p4 bra 	$L__BB0_4;
$L__BB0_5:
	setp.eq.s32 	%p5, %r5, 0;
	@%p5 bra 	$L__BB0_14;
	and.b32  	%r12, %r4, 7;
	setp.lt.u32 	%p6, %r5, 8;
	@%p6 bra 	$L__BB0_8;
	mul.wide.s32 	%rd49, %r64, 4;
	add.s64 	%rd50, %rd2, %rd49;
	ld.global.f32 	%f67, [%rd50];
	add.s64 	%rd51, %rd3, %rd49;
	ld.global.u32 	%r49, [%rd51];
	mul.wide.s32 	%rd52, %r49, 4;
	add.s64 	%rd53, %rd1, %rd52;
	ld.global.f32 	%f68, [%rd53];
	fma.rn.f32 	%f69, %f67, %f68, %f112;
	ld.global.f32 	%f70, [%rd50+4];
	ld.global.u32 	%r50, [%rd51+4];
	mul.wide.s32 	%rd54, %r50, 4;
	add.s64 	%rd55, %rd1, %rd54;
	ld.global.f32 	%f71, [%rd55];
	fma.rn.f32 	%f72, %f70, %f71, %f69;
	ld.global.f32 	%f73, [%rd50+8];
	ld.global.u32 	%r51, [%rd51+8];
	mul.wide.s32 	%rd56, %r51, 4;
	add.s64 	%rd57, %rd1, %rd56;
	ld.global.f32 	%f74, [%rd57];
	fma.rn.f32 	%f75, %f73, %f74, %f72;
	ld.global.f32 	%f76, [%rd50+12];
	ld.global.u32 	%r52, [%rd51+12];
	mul.wide.s32 	%rd58, %r52, 4;
	add.s64 	%rd59, %rd1, %rd58;
	ld.global.f32 	%f77, [%rd59];
	fma.rn.f32 	%f78, %f76, %f77, %f75;
	ld.global.f32 	%f79, [%rd50+16];
	ld.global.u32 	%r53, [%rd51+16];
	mul.wide.s32 	%rd60, %r53, 4;
	add.s64 	%rd61, %rd1, %rd60;
	ld.global.f32 	%f80, [%rd61];
	fma.rn.f32 	%f81, %f79, %f80, %f78;
	ld.global.f32 	%f82, [%rd50+20];
	ld.global.u32 	%r54, [%rd51+20];
	mul.wide.s32 	%rd62, %r54, 4;
	add.s64 	%rd63, %rd1, %rd62;
	ld.global.f32 	%f83, [%rd63];
	fma.rn.f32 	%f84, %f82, %f83, %f81;
	ld.global.f32 	%f85, [%rd50+24];
	ld.global.u32 	%r55, [%rd51+24];
	mul.wide.s32 	%rd64, %r55, 4;
	add.s64 	%rd65, %rd1, %rd64;
	ld.global.f32 	%f86, [%rd65];
	fma.rn.f32 	%f87, %f85, %f86, %f84;
	ld.global.f32 	%f88, [%rd50+28];
	ld.global.u32 	%r56, [%rd51+28];
	mul.wide.s32 	%rd66, %r56, 4;
	add.s64 	%rd67, %rd1, %rd66;
	ld.global.f32 	%f89, [%rd67];
	fma.rn.f32 	%f112, %f88, %f89, %f87;
	add.s32 	%r64, %r64, 8;
$L__BB0_8:
	setp.eq.s32 	%p7, %r12, 0;
	@%p7 bra 	$L__BB0_14;
	and.b32  	%r15, %r4, 3;
	setp.lt.u32 	%p8, %r12, 4;
	@%p8 bra 	$L__BB0_11;
	mul.wide.s32 	%rd68, %r64, 4;
	add.s64 	%rd69, %rd2, %rd68;
	ld.global.f32 	%f91, [%rd69];
	add.s64 	%rd70, %rd3, %rd68;
	ld.global.u32 	%r57, [%rd70];
	mul.wide.s32 	%rd71, %r57, 4;
	add.s64 	%rd72, %rd1, %rd71;
	ld.global.f32 	%f92, [%rd72];
	fma.rn.f32 	%f93, %f91, %f92, %f112;
	ld.global.f32 	%f94, [%rd69+4];
	ld.global.u32 	%r58, [%rd70+4];
	mul.wide.s32 	%rd73, %r58, 4;
	add.s64 	%rd74, %rd1, %rd73;
	ld.global.f32 	%f95, [%rd74];
	fma.rn.f32 	%f96, %f94, %f95, %f93;
	ld.global.f32 	%f97, [%rd69+8];
	ld.global.u32 	%r59, [%rd70+8];
	mul.wide.s32 	%rd75, %r59, 4;
	add.s64 	%rd76, %rd1, %rd75;
	ld.global.f32 	%f98, [%rd76];
	fma.rn.f32 	%f99, %f97, %f98, %f96;
	ld.global.f32 	%f100, [%rd69+12];
	ld.global.u32 	%r60, [%rd70+12];
	mul.wide.s32 	%rd77, %r60, 4;
	add.s64 	%rd78, %rd1, %rd77;
	ld.global.f32 	%f101, [%rd78];
	fma.rn.f32 	%f112, %f100, %f101, %f99;
	add.s32 	%r64, %r64, 4;
$L__BB0_11:
	setp.eq.s32 	%p9, %r15, 0;
	@%p9 bra 	$L__BB0_14;
	neg.s32 	%r67, %r15;
$L__BB0_13:
	.pragma "nounroll";
	mul.wide.s32 	%rd79, %r64, 4;
	add.s64 	%rd80, %rd3, %rd79;
	add.s64 	%rd81, %rd2, %rd79;
	ld.global.f32 	%f102, [%rd81];
	ld.global.u32 	%r61, [%rd80];
	mul.wide.s32 	%rd82, %r61, 4;
	add.s64 	%rd83, %rd1, %rd82;
	ld.global.f32 	%f103, [%rd83];
	fma.rn.f32 	%f112, %f102, %f103, %f112;
	add.s32 	%r64, %r64, 1;
	add.s32 	%r67, %r67, 1;
	setp.ne.s32 	%p10, %r67, 0;
	@%p10 bra 	$L__BB0_13;
$L__BB0_14:
	cvta.to.global.u64 	%rd84, %rd6;
	add.s64 	%rd86, %rd84, %rd12;
	st.global.f32 	[%rd86], %f112;
$L__BB0_15:
	ret;

}
	// .globl	_Z20SpMVM_ELLPACK_kernelPf7ellpackPKf
.visible .entry _Z20SpMVM_ELLPACK_kernelPf7ellpackPKf(
	.param .u64 .ptr .align 1 _Z20SpMVM_ELLPACK_kernelPf7ellpackPKf_param_0,
	.param .align 8 .b8 _Z20SpMVM_ELLPACK_kernelPf7ellpackPKf_param_1[48],
	.param .u64 .ptr .align 1 _Z20SpMVM_ELLPACK_kernelPf7ellpackPKf_param_2
)
{
	.reg .pred 	%p<11>;
	.reg .b32 	%r<65>;
	.reg .b32 	%f<112>;
	.reg .b64 	%rd<134>;

	ld.param.u64 	%rd4, [_Z20SpMVM_ELLPACK_kernelPf7ellpackPKf_param_0];
	ld.param.u32 	%r2, [_Z20SpMVM_ELLPACK_kernelPf7ellpackPKf_param_1+8];
	ld.param.u32 	%r1, [_Z20SpMVM_ELLPACK_kernelPf7ellpackPKf_param_1];
	ld.param.u64 	%rd5, [_Z20SpMVM_ELLPACK_kernelPf7ellpackPKf_param_1+40];
	ld.param.u64 	%rd6, [_Z20SpMVM_ELLPACK_kernelPf7ellpackPKf_param_1+32];
	ld.param.u64 	%rd7, [_Z20SpMVM_ELLPACK_kernelPf7ellpackPKf_param_2];
	cvta.to.global.u64 	%rd1, %rd7;
	cvta.to.global.u64 	%rd2, %rd6;
	cvta.to.global.u64 	%rd3, %rd5;
	mov.u32 	%r23, %ctaid.x;
	mov.u32 	%r24, %ntid.x;
	mov.u32 	%r25, %tid.x;
	mad.lo.s32 	%r3, %r23, %r24, %r25;
	setp.ge.s32 	%p1, %r3, %r1;
	@%p1 bra 	$L__BB1_15;
	setp.lt.s32 	%p2, %r2, 1;
	mov.f32 	%f111, 0f00000000;
	@%p2 bra 	$L__BB1_14;
	and.b32  	%r4, %r2, 15;
	setp.lt.u32 	%p3, %r2, 16;
	mov.f32 	%f111, 0f00000000;
	mov.u32 	%r60, %r3;
	@%p3 bra 	$L__BB1_5;
	shl.b32 	%r5, %r1, 4;
	and.b32  	%r26, %r2, 2147483632;
	neg.s32 	%r58, %r26;
	mov.f32 	%f111, 0f00000000;
	mul.wide.s32 	%rd13, %r1, 4;
	mov.u32 	%r60, %r3;
$L__BB1_4:
	.pragma "nounroll";
	mul.wide.s32 	%rd8, %r60, 4;
	add.s64 	%rd9, %rd2, %rd8;
	ld.global.f32 	%f18, [%rd9];
	add.s64 	%rd10, %rd3, %rd8;
	ld.global.u32 	%r27, [%rd10];
	mul.wide.s32 	%rd11, %r27, 4;
	add.s64 	%rd12, %rd1, %rd11;
	ld.global.f32 	%f19, [%rd12];
	fma.rn.f32 	%f20, %f18, %f19, %f111;
	add.s64 	%rd14, %rd9, %rd13;
	ld.global.f32 	%f21, [%rd14];
	add.s64 	%rd15, %rd10, %rd13;
	ld.global.u32 	%r28, [%rd15];
	mul.wide.s32 	%rd16, %r28, 4;
	add.s64 	%rd17, %rd1, %rd16;
	ld.global.f32 	%f22, [%rd17];
	fma.rn.f32 	%f23, %f21, %f22, %f20;
	add.s64 	%rd18, %rd14, %rd13;
	ld.global.f32 	%f24, [%rd18];
	add.s64 	%rd19, %rd15, %rd13;
	ld.global.u32 	%r29, [%rd19];
	mul.wide.s32 	%rd20, %r29, 4;
	add.s64 	%rd21, %rd1, %rd20;
	ld.global.f32 	%f25, [%rd21];
	fma.rn.f32 	%f26, %f24, %f25, %f23;
	add.s64 	%rd22, %rd18, %rd13;
	ld.global.f32 	%f27, [%rd22];
	add.s64 	%rd23, %rd19, %rd13;
	ld.global.u32 	%r30, [%rd23];
	mul.wide.s32 	%rd24, %r30, 4;
	add.s64 	%rd25, %rd1, %rd24;
	ld.global.f32 	%f28, [%rd25];
	fma.rn.f32 	%f29, %f27, %f28, %f26;
	add.s64 	%rd26, %rd22, %rd13;
	ld.global.f32 	%f30, [%rd26];
	add.s64 	%rd27, %rd23, %rd13;
	ld.global.u32 	%r31, [%rd27];
	mul.wide.s32 	%rd28, %r31, 4;
	add.s64 	%rd29, %rd1, %rd28;
	ld.global.f32 	%f31, [%rd29];
	fma.rn.f32 	%f32, %f30, %f31, %f29;
	add.s64 	%rd30, %rd26, %rd13;
	ld.global.f32 	%f33, [%rd30];
	add.s64 	%rd31, %rd27, %rd13;
	ld.global.u32 	%r32, [%rd31];
	mul.wide.s32 	%rd32, %r32, 4;
	add.s64 	%rd33, %rd1, %rd32;
	ld.global.f32 	%f34, [%rd33];
	fma.rn.f32 	%f35, %f33, %f34, %f32;
	add.s64 	%rd34, %rd30, %rd13;
	ld.global.f32 	%f36, [%rd34];
	add.s64 	%rd35, %rd31, %rd13;
	ld.global.u32 	%r33, [%rd35];
	mul.wide.s32 	%rd36, %r33, 4;
	add.s64 	%rd37, %rd1, %rd36;
	ld.global.f32 	%f37, [%rd37];
	fma.rn.f32 	%f38, %f36, %f37, %f35;
	add.s64 	%rd38, %rd34, %rd13;
	ld.global.f32 	%f39, [%rd38];
	add.s64 	%rd39, %rd35, %rd13;
	ld.global.u32 	%r34, [%rd39];
	mul.wide.s32 	%rd40, %r34, 4;
	add.s64 	%rd41, %rd1, %rd40;
	ld.global.f32 	%f40, [%rd41];
	fma.rn.f32 	%f41, %f39, %f40, %f38;
	add.s64 	%rd42, %rd38, %rd13;
	ld.global.f32 	%f42, [%rd42];
	add.s64 	%rd43, %rd39, %rd13;
	ld.global.u32 	%r35, [%rd43];
	mul.wide.s32 	%rd44, %r35, 4;
	add.s64 	%rd45, %rd1, %rd44;
	ld.global.f32 	%f43, [%rd45];
	fma.rn.f32 	%f44, %f42, %f43, %f41;
	add.s64 	%rd46, %rd42, %rd13;
	ld.global.f32 	%f45, [%rd46];
	add.s64 	%rd47, %rd43, %rd13;
	ld.global.u32 	%r36, [%rd47];
	mul.wide.s32 	%rd48, %r36, 4;
	add.s64 	%rd49, %rd1, %rd48;
	ld.global.f32 	%f46, [%rd49];
	fma.rn.f32 	%f47, %f45, %f46, %f44;
	add.s64 	%rd50, %rd46, %rd13;
	ld.global.f32 	%f48, [%rd50];
	add.s64 	%rd51, %rd47, %rd13;
	ld.global.u32 	%r37, [%rd51];
	mul.wide.s32 	%rd52, %r37, 4;
	add.s64 	%rd53, %rd1, %rd52;
	ld.global.f32 	%f49, [%rd53];
	fma.rn.f32 	%f50, %f48, %f49, %f47;
	add.s64 	%rd54, %rd50, %rd13;
	ld.global.f32 	%f51, [%rd54];
	add.s64 	%rd55, %rd51, %rd13;
	ld.global.u32 	%r38, [%rd55];
	mul.wide.s32 	%rd56, %r38, 4;
	add.s64 	%rd57, %rd1, %rd56;
	ld.global.f32 	%f52, [%rd57];
	fma.rn.f32 	%f53, %f51, %f52, %f50;
	add.s64 	%rd58, %rd54, %rd13;
	ld.global.f32 	%f54, [%rd58];
	add.s64 	%rd59, %rd55, %rd13;
	ld.global.u32 	%r39, [%rd59];
	mul.wide.s32 	%rd60, %r39, 4;
	add.s64 	%rd61, %rd1, %rd60;
	ld.global.f32 	%f55, [%rd61];
	fma.rn.f32 	%f56, %f54, %f55, %f53;
	add.s64 	%rd62, %rd58, %rd13;
	ld.global.f32 	%f57, [%rd62];
	add.s64 	%rd63, %rd59, %rd13;
	ld.global.u32 	%r40, [%rd63];
	mul.wide.s32 	%rd64, %r40, 4;
	add.s64 	%rd65, %rd1, %rd64;
	ld.global.f32 	%f58, [%rd65];
	fma.rn.f32 	%f59, %f57, %f58, %f56;
	add.s64 	%rd66, %rd62, %rd13;
	ld.global.f32 	%f60, [%rd66];
	add.s64 	%rd67, %rd63, %rd13;
	ld.global.u32 	%r41, [%rd67];
	mul.wide.s32 	%rd68, %r41, 4;
	add.s64 	%rd69, %rd1, %rd68;
	ld.global.f32 	%f61, [%rd69];
	fma.rn.f32 	%f62, %f60, %f61, %f59;
	add.s64 	%rd70, %rd66, %rd13;
	ld.global.f32 	%f63, [%rd70];
	add.s64 	%rd71, %rd67, %rd13;
	ld.global.u32 	%r42, [%rd71];
	mul.wide.s32 	%rd72, %r42, 4;
	add.s64 	%rd73, %rd1, %rd72;
	ld.global.f32 	%f64, [%rd73];
	fma.rn.f32 	%f111, %f63, %f64, %f62;
	add.s32 	%r60, %r60, %r5;
	add.s32 	%r58, %r58, 16;
	setp.ne.s32 	%p4, %r58, 0;
	@%p4 bra 	$L__BB1_4;
$L__BB1_5:
	setp.eq.s32 	%p5, %r4, 0;
	@%p5 bra 	$L__BB1_14;
	and.b32  	%r12, %r2, 7;
	setp.lt.u32 	%p6, %r4, 8;
	@%p6 bra 	$L__BB1_8;
	mul.wide.s32 	%rd74, %r60, 4;
	add.s64 	%rd75, %rd2, %rd74;
	ld.global.f32 	%f66, [%rd75];
	add.s64 	%rd76, %rd3, %rd74;
	ld.global.u32 	%r43, [%rd76];
	mul.wide.s32 	%rd77, %r43, 4;
	add.s64 	%rd78, %rd1, %rd77;
	ld.global.f32 	%f67, [%rd78];
	fma.rn.f32 	%f68, %f66, %f67, %f111;
	mul.wide.s32 	%rd79, %r1, 4;
	add.s64 	%rd80, %rd75, %rd79;
	ld.global.f32 	%f69, [%rd80];
	add.s64 	%rd81, %rd76, %rd79;
	ld.global.u32 	%r44, [%rd81];
	mul.wide.s32 	%rd82, %r44, 4;
	add.s64 	%rd83, %rd1, %rd82;
	ld.global.f32 	%f70, [%rd83];
	fma.rn.f32 	%f71, %f69, %f70, %f68;
	add.s64 	%rd84, %rd80, %rd79;
	ld.global.f32 	%f72, [%rd84];
	add.s64 	%rd85, %rd81, %rd79;
	ld.global.u32 	%r45, [%rd85];
	mul.wide.s32 	%rd86, %r45, 4;
	add.s64 	%rd87, %rd1, %rd86;
	ld.global.f32 	%f73, [%rd87];
	fma.rn.f32 	%f74, %f72, %f73, %f71;
	add.s64 	%rd88, %rd84, %rd79;
	ld.global.f32 	%f75, [%rd88];
	add.s64 	%rd89, %rd85, %rd79;
	ld.global.u32 	%r46, [%rd89];
	mul.wide.s32 	%rd90, %r46, 4;
	add.s64 	%rd91, %rd1, %rd90;
	ld.global.f32 	%f76, [%rd91];
	fma.rn.f32 	%f77, %f75, %f76, %f74;
	add.s64 	%rd92, %rd88, %rd79;
	ld.global.f32 	%f78, [%rd92];
	add.s64 	%rd93, %rd89, %rd79;
	ld.global.u32 	%r47, [%rd93];
	mul.wide.s32 	%rd94, %r47, 4;
	add.s64 	%rd95, %rd1, %rd94;
	ld.global.f32 	%f79, [%rd95];
	fma.rn.f32 	%f80, %f78, %f79, %f77;
	add.s64 	%rd96, %rd92, %rd79;
	ld.global.f32 	%f81, [%rd96];
	add.s64 	%rd97, %rd93, %rd79;
	ld.global.u32 	%r48, [%rd97];
	mul.wide.s32 	%rd98, %r48, 4;
	add.s64 	%rd99, %rd1, %rd98;
	ld.global.f32 	%f82, [%rd99];
	fma.rn.f32 	%f83, %f81, %f82, %f80;
	add.s64 	%rd100, %rd96, %rd79;
	ld.global.f32 	%f84, [%rd100];
	add.s64 	%rd101, %rd97, %rd79;
	ld.global.u32 	%r49, [%rd101];
	mul.wide.s32 	%rd102, %r49, 4;
	add.s64 	%rd103, %rd1, %rd102;
	ld.global.f32 	%f85, [%rd103];
	fma.rn.f32 	%f86, %f84, %f85, %f83;
	add.s64 	%rd104, %rd100, %rd79;
	ld.global.f32 	%f87, [%rd104];
	add.s64 	%rd105, %rd101, %rd79;
	ld.global.u32 	%r50, [%rd105];
	mul.wide.s32 	%rd106, %r50, 4;
	add.s64 	%rd107, %rd1, %rd106;
	ld.global.f32 	%f88, [%rd107];
	fma.rn.f32 	%f111, %f87, %f88, %f86;
	shl.b32 	%r51, %r1, 3;
	add.s32 	%r60, %r51, %r60;
$L__BB1_8:
	setp.eq.s32 	%p7, %r12, 0;
	@%p7 bra 	$L__BB1_14;
	and.b32  	%r15, %r2, 3;
	setp.lt.u32 	%p8, %r12, 4;
	@%p8 bra 	$L__BB1_11;
	mul.wide.s32 	%rd108, %r60, 4;
	add.s64 	%rd109, %rd2, %rd108;
	ld.global.f32 	%f90, [%rd109];
	add.s64 	%rd110, %rd3, %rd108;
	ld.global.u32 	%r52, [%rd110];
	mul.wide.s32 	%rd111, %r52, 4;
	add.s64 	%rd112, %rd1, %rd111;
	ld.global.f32 	%f91, [%rd112];
	fma.rn.f32 	%f92, %f90, %f91, %f111;
	mul.wide.s32 	%rd113, %r1, 4;
	add.s64 	%rd114, %rd109, %rd113;
	ld.global.f32 	%f93, [%rd114];
	add.s64 	%rd115, %rd110, %rd113;
	ld.global.u32 	%r53, [%rd115];
	mul.wide.s32 	%rd116, %r53, 4;
	add.s64 	%rd117, %rd1, %rd116;
	ld.global.f32 	%f94, [%rd117];
	fma.rn.f32 	%f95, %f93, %f94, %f92;
	add.s64 	%rd118, %rd114, %rd113;
	ld.global.f32 	%f96, [%rd118];
	add.s64 	%rd119, %rd115, %rd113;
	ld.global.u32 	%r54, [%rd119];
	mul.wide.s32 	%rd120, %r54, 4;
	add.s64 	%rd121, %rd1, %rd120;
	ld.global.f32 	%f97, [%rd121];
	fma.rn.f32 	%f98, %f96, %f97, %f95;
	add.s64 	%rd122, %rd118, %rd113;
	ld.global.f32 	%f99, [%rd122];
	add.s64 	%rd123, %rd119, %rd113;
	ld.global.u32 	%r55, [%rd123];
	mul.wide.s32 	%rd124, %r55, 4;
	add.s64 	%rd125, %rd1, %rd124;
	ld.global.f32 	%f100, [%rd125];
	fma.rn.f32 	%f111, %f99, %f100, %f98;
	shl.b32 	%r56, %r1, 2;
	add.s32 	%r60, %r56, %r60;
$L__BB1_11:
	setp.eq.s32 	%p9, %r15, 0;
	@%p9 bra 	$L__BB1_14;
	neg.s32 	%r63, %r15;
$L__BB1_13:
	.pragma "nounroll";
	mul.wide.s32 	%rd126, %r60, 4;
	add.s64 	%rd127, %rd3, %rd126;
	add.s64 	%rd128, %rd2, %rd126;
	ld.global.f32 	%f101, [%rd128];
	ld.global.u32 	%r57, [%rd127];
	mul.wide.s32 	%rd129, %r57, 4;
	add.s64 	%rd130, %rd1, %rd129;
	ld.global.f32 	%f102, [%rd130];
	fma.rn.f32 	%f111, %f101, %f102, %f111;
	add.s32 	%r60, %r60, %r1;
	add.s32 	%r63, %r63, 1;
	setp.ne.s32 	%p10, %r63, 0;
	@%p10 bra 	$L__BB1_13;
$L__BB1_14:
	cvta.to.global.u64 	%rd131, %rd4;
	mul.wide.s32 	%rd132, %r3, 4;
	add.s64 	%rd133, %rd131, %rd132;
	st.global.f32 	[%rd133], %f111;
$L__BB1_15:
	ret;

}
	// .globl	_Z17SpMVM_SELL_kernelPf4sellPKf
.visible .entry _Z17SpMVM_SELL_kernelPf4sellPKf(
	.param .u64 .ptr .align 1 _Z17SpMVM_SELL_kernelPf4sellPKf_param_0,
	.param .align 8 .b8 _Z17SpMVM_SELL_kernelPf4sellPKf_param_1[72],
	.param .u64 .ptr .align 1 _Z17SpMVM_SELL_kernelPf4sellPKf_param_2
)
{
	.reg .pred 	%p<11>;
	.reg .b32 	%r<74>;
	.reg .b32 	%f<113>;
	.reg .b64 	%rd<142>;

	ld.param.u64 	%rd9, [_Z17SpMVM_SELL_kernelPf4sellPKf_param_1+64];
	ld.param.u64 	%rd8, [_Z17SpMVM_SELL_kernelPf4sellPKf_param_1+56];
	ld.param.u64 	%rd4, [_Z17SpMVM_SELL_kernelPf4sellPKf_param_0];
	ld.param.u64 	%rd7, [_Z17SpMVM_SELL_kernelPf4sellPKf_param_1+48];
	ld.param.u64 	%rd6, [_Z17SpMVM_SELL_kernelPf4sellPKf_param_1+40];
	ld.param.v2.u32 	{%r29, %r30}, [_Z17SpMVM_SELL_kernelPf4sellPKf_param_1+16];
	ld.param.v2.u32 	{%r25, %r26}, [_Z17SpMVM_SELL_kernelPf4sellPKf_param_1];
	ld.param.u64 	%rd10, [_Z17SpMVM_SELL_kernelPf4sellPKf_param_2];
	cvta.to.global.u64 	%rd1, %rd10;
	cvta.to.global.u64 	%rd2, %rd6;
	cvta.to.global.u64 	%rd3, %rd7;
	mov.u32 	%r31, %ctaid.x;
	mov.u32 	%r32, %ntid.x;
	mov.u32 	%r2, %tid.x;
	mad.lo.s32 	%r3, %r31, %r32, %r2;
	setp.ge.s32 	%p1, %r3, %r25;
	@%p1 bra 	$L__BB2_15;
	cvta.to.global.u64 	%rd11, %rd9;
	cvta.to.global.u64 	%rd12, %rd8;
	div.s32 	%r33, %r3, %r30;
	mul.wide.s32 	%rd13, %r33, 4;
	add.s64 	%rd14, %rd12, %rd13;
	ld.global.u32 	%r34, [%rd14];
	add.s32 	%r69, %r34, %r2;
	add.s64 	%rd15, %rd11, %rd13;
	ld.global.u32 	%r5, [%rd15];
	setp.lt.s32 	%p2, %r5, 1;
	mov.f32 	%f112, 0f00000000;
	@%p2 bra 	$L__BB2_14;
	and.b32  	%r6, %r5, 15;
	setp.lt.u32 	%p3, %r5, 16;
	mov.f32 	%f112, 0f00000000;
	@%p3 bra 	$L__BB2_5;
	shl.b32 	%r7, %r30, 4;
	and.b32  	%r35, %r5, 2147483632;
	neg.s32 	%r67, %r35;
	mov.f32 	%f112, 0f00000000;
	mul.wide.s32 	%rd21, %r30, 4;
$L__BB2_4:
	.pragma "nounroll";
	mul.wide.s32 	%rd16, %r69, 4;
	add.s64 	%rd17, %rd2, %rd16;
	ld.global.f32 	%f19, [%rd17];
	add.s64 	%rd18, %rd3, %rd16;
	ld.global.u32 	%r36, [%rd18];
	mul.wide.s32 	%rd19, %r36, 4;
	add.s64 	%rd20, %rd1, %rd19;
	ld.global.f32 	%f20, [%rd20];
	fma.rn.f32 	%f21, %f19, %f20, %f112;
	add.s64 	%rd22, %rd17, %rd21;
	ld.global.f32 	%f22, [%rd22];
	add.s64 	%rd23, %rd18, %rd21;
	ld.global.u32 	%r37, [%rd23];
	mul.wide.s32 	%rd24, %r37, 4;
	add.s64 	%rd25, %rd1, %rd24;
	ld.global.f32 	%f23, [%rd25];
	fma.rn.f32 	%f24, %f22, %f23, %f21;
	add.s64 	%rd26, %rd22, %rd21;
	ld.global.f32 	%f25, [%rd26];
	add.s64 	%rd27, %rd23, %rd21;
	ld.global.u32 	%r38, [%rd27];
	mul.wide.s32 	%rd28, %r38, 4;
	add.s64 	%rd29, %rd1, %rd28;
	ld.global.f32 	%f26, [%rd29];
	fma.rn.f32 	%f27, %f25, %f26, %f24;
	add.s64 	%rd30, %rd26, %rd21;
	ld.global.f32 	%f28, [%rd30];
	add.s64 	%rd31, %rd27, %rd21;
	ld.global.u32 	%r39, [%rd31];
	mul.wide.s32 	%rd32, %r39, 4;
	add.s64 	%rd33, %rd1, %rd32;
	ld.global.f32 	%f29, [%rd33];
	fma.rn.f32 	%f30, %f28, %f29, %f27;
	add.s64 	%rd34, %rd30, %rd21;
	ld.global.f32 	%f31, [%rd34];
	add.s64 	%rd35, %rd31, %rd21;
	ld.global.u32 	%r40, [%rd35];
	mul.wide.s32 	%rd36, %r40, 4;
	add.s64 	%rd37, %rd1, %rd36;
	ld.global.f32 	%f32, [%rd37];
	fma.rn.f32 	%f33, %f31, %f32, %f30;
	add.s64 	%rd38, %rd34, %rd21;
	ld.global.f32 	%f34, [%rd38];
	add.s64 	%rd39, %rd35, %rd21;
	ld.global.u32 	%r41, [%rd39];
	mul.wide.s32 	%rd40, %r41, 4;
	add.s64 	%rd41, %rd1, %rd40;
	ld.global.f32 	%f35, [%rd41];
	fma.rn.f32 	%f36, %f34, %f35, %f33;
	add.s64 	%rd42, %rd38, %rd21;
	ld.global.f32 	%f37, [%rd42];
	add.s64 	%rd43, %rd39, %rd21;
	ld.global.u32 	%r42, [%rd43];
	mul.wide.s32 	%rd44, %r42, 4;
	add.s64 	%rd45, %rd1, %rd44;
	ld.global.f32 	%f38, [%rd45];
	fma.rn.f32 	%f39, %f37, %f38, %f36;
	add.s64 	%rd46, %rd42, %rd21;
	ld.global.f32 	%f40, [%rd46];
	add.s64 	%rd47, %rd43, %rd21;
	ld.global.u32 	%r43, [%rd47];
	mul.wide.s32 	%rd48, %r43, 4;
	add.s64 	%rd49, %rd1, %rd48;
	ld.global.f32 	%f41, [%rd49];
	fma.rn.f32 	%f42, %f40, %f41, %f39;
	add.s64 	%rd50, %rd46, %rd21;
	ld.global.f32 	%f43, [%rd50];
	add.s64 	%rd51, %rd47, %rd21;
	ld.global.u32 	%r44, [%rd51];
	mul.wide.s32 	%rd52, %r44, 4;
	add.s64 	%rd53, %rd1, %rd52;
	ld.global.f32 	%f44, [%rd53];
	fma.rn.f32 	%f45, %f43, %f44, %f42;
	add.s64 	%rd54, %rd50, %rd21;
	ld.global.f32 	%f46, [%rd54];
	add.s64 	%rd55, %rd51, %rd21;
	ld.global.u32 	%r45, [%rd55];
	mul.wide.s32 	%rd56, %r45, 4;
	add.s64 	%rd57, %rd1, %rd56;
	ld.global.f32 	%f47, [%rd57];
	fma.rn.f32 	%f48, %f46, %f47, %f45;
	add.s64 	%rd58, %rd54, %rd21;
	ld.global.f32 	%f49, [%rd58];
	add.s64 	%rd59, %rd55, %rd21;
	ld.global.u32 	%r46, [%rd59];
	mul.wide.s32 	%rd60, %r46, 4;
	add.s64 	%rd61, %rd1, %rd60;
	ld.global.f32 	%f50, [%rd61];
	fma.rn.f32 	%f51, %f49, %f50, %f48;
	add.s64 	%rd62, %rd58, %rd21;
	ld.global.f32 	%f52, [%rd62];
	add.s64 	%rd63, %rd59, %rd21;
	ld.global.u32 	%r47, [%rd63];
	mul.wide.s32 	%rd64, %r47, 4;
	add.s64 	%rd65, %rd1, %rd64;
	ld.global.f32 	%f53, [%rd65];
	fma.rn.f32 	%f54, %f52, %f53, %f51;
	add.s64 	%rd66, %rd62, %rd21;
	ld.global.f32 	%f55, [%rd66];
	add.s64 	%rd67, %rd63, %rd21;
	ld.global.u32 	%r48, [%rd67];
	mul.wide.s32 	%rd68, %r48, 4;
	add.s64 	%rd69, %rd1, %rd68;
	ld.global.f32 	%f56, [%rd69];
	fma.rn.f32 	%f57, %f55, %f56, %f54;
	add.s64 	%rd70, %rd66, %rd21;
	ld.global.f32 	%f58, [%rd70];
	add.s64 	%rd71, %rd67, %rd21;
	ld.global.u32 	%r49, [%rd71];
	mul.wide.s32 	%rd72, %r49, 4;
	add.s64 	%rd73, %rd1, %rd72;
	ld.global.f32 	%f59, [%rd73];
	fma.rn.f32 	%f60, %f58, %f59, %f57;
	add.s64 	%rd74, %rd70, %rd21;
	ld.global.f32 	%f61, [%rd74];
	add.s64 	%rd75, %rd71, %rd21;
	ld.global.u32 	%r50, [%rd75];
	mul.wide.s32 	%rd76, %r50, 4;
	add.s64 	%rd77, %rd1, %rd76;
	ld.global.f32 	%f62, [%rd77];
	fma.rn.f32 	%f63, %f61, %f62, %f60;
	add.s64 	%rd78, %rd74, %rd21;
	ld.global.f32 	%f64, [%rd78];
	add.s64 	%rd79, %rd75, %rd21;
	ld.global.u32 	%r51, [%rd79];
	mul.wide.s32 	%rd80, %r51, 4;
	add.s64 	%rd81, %rd1, %rd80;
	ld.global.f32 	%f65, [%rd81];
	fma.rn.f32 	%f112, %f64, %f65, %f63;
	add.s32 	%r69, %r69, %r7;
	add.s32 	%r67, %r67, 16;
	setp.ne.s32 	%p4, %r67, 0;
	@%p4 bra 	$L__BB2_4;
$L__BB2_5:
	setp.eq.s32 	%p5, %r6, 0;
	@%p5 bra 	$L__BB2_14;
	and.b32  	%r14, %r5, 7;
	setp.lt.u32 	%p6, %r6, 8;
	@%p6 bra 	$L__BB2_8;
	mul.wide.s32 	%rd82, %r69, 4;
	add.s64 	%rd83, %rd2, %rd82;
	ld.global.f32 	%f67, [%rd83];
	add.s64 	%rd84, %rd3, %rd82;
	ld.global.u32 	%r52, [%rd84];
	mul.wide.s32 	%rd85, %r52, 4;
	add.s64 	%rd86, %rd1, %rd85;
	ld.global.f32 	%f68, [%rd86];
	fma.rn.f32 	%f69, %f67, %f68, %f112;
	mul.wide.s32 	%rd87, %r30, 4;
	add.s64 	%rd88, %rd83, %rd87;
	ld.global.f32 	%f70, [%rd88];
	add.s64 	%rd89, %rd84, %rd87;
	ld.global.u32 	%r53, [%rd89];
	mul.wide.s32 	%rd90, %r53, 4;
	add.s64 	%rd91, %rd1, %rd90;
	ld.global.f32 	%f71, [%rd91];
	fma.rn.f32 	%f72, %f70, %f71, %f69;
	add.s64 	%rd92, %rd88, %rd87;
	ld.global.f32 	%f73, [%rd92];
	add.s64 	%rd93, %rd89, %rd87;
	ld.global.u32 	%r54, [%rd93];
	mul.wide.s32 	%rd94, %r54, 4;
	add.s64 	%rd95, %rd1, %rd94;
	ld.global.f32 	%f74, [%rd95];
	fma.rn.f32 	%f75, %f73, %f74, %f72;
	add.s64 	%rd96, %rd92, %rd87;
	ld.global.f32 	%f76, [%rd96];
	add.s64 	%rd97, %rd93, %rd87;
	ld.global.u32 	%r55, [%rd97];
	mul.wide.s32 	%rd98, %r55, 4;
	add.s64 	%rd99, %rd1, %rd98;
	ld.global.f32 	%f77, [%rd99];
	fma.rn.f32 	%f78, %f76, %f77, %f75;
	add.s64 	%rd100, %rd96, %rd87;
	ld.global.f32 	%f79, [%rd100];
	add.s64 	%rd101, %rd97, %rd87;
	ld.global.u32 	%r56, [%rd101];
	mul.wide.s32 	%rd102, %r56, 4;
	add.s64 	%rd103, %rd1, %rd102;
	ld.global.f32 	%f80, [%rd103];
	fma.rn.f32 	%f81, %f79, %f80, %f78;
	add.s64 	%rd104, %rd100, %rd87;
	ld.global.f32 	%f82, [%rd104];
	add.s64 	%rd105, %rd101, %rd87;
	ld.global.u32 	%r57, [%rd105];
	mul.wide.s32 	%rd106, %r57, 4;
	add.s64 	%rd107, %rd1, %rd106;
	ld.global.f32 	%f83, [%rd107];
	fma.rn.f32 	%f84, %f82, %f83, %f81;
	add.s64 	%rd108, %rd104, %rd87;
	ld.global.f32 	%f85, [%rd108];
	add.s64 	%rd109, %rd105, %rd87;
	ld.global.u32 	%r58, [%rd109];
	mul.wide.s32 	%rd110, %r58, 4;
	add.s64 	%rd111, %rd1, %rd110;
	ld.global.f32 	%f86, [%rd111];
	fma.rn.f32 	%f87, %f85, %f86, %f84;
	add.s64 	%rd112, %rd108, %rd87;
	ld.global.f32 	%f88, [%rd112];
	add.s64 	%rd113, %rd109, %rd87;
	ld.global.u32 	%r59, [%rd113];
	mul.wide.s32 	%rd114, %r59, 4;
	add.s64 	%rd115, %rd1, %rd114;
	ld.global.f32 	%f89, [%rd115];
	fma.rn.f32 	%f112, %f88, %f89, %f87;
	shl.b32 	%r60, %r30, 3;
	add.s32 	%r69, %r60, %r69;
$L__BB2_8:
	setp.eq.s32 	%p7, %r14, 0;
	@%p7 bra 	$L__BB2_14;
	and.b32  	%r17, %r5, 3;
	setp.lt.u32 	%p8, %r14, 4;
	@%p8 bra 	$L__BB2_11;
	mul.wide.s32 	%rd116, %r69, 4;
	add.s64 	%rd117, %rd2, %rd116;
	ld.global.f32 	%f91, [%rd117];
	add.s64 	%rd118, %rd3, %rd116;
	ld.global.u32 	%r61, [%rd118];
	mul.wide.s32 	%rd119, %r61, 4;
	add.s64 	%rd120, %rd1, %rd119;
	ld.global.f32 	%f92, [%rd120];
	fma.rn.f32 	%f93, %f91, %f92, %f112;
	mul.wide.s32 	%rd121, %r30, 4;
	add.s64 	%rd122, %rd117, %rd121;
	ld.global.f32 	%f94, [%rd122];
	add.s64 	%rd123, %rd118, %rd121;
	ld.global.u32 	%r62, [%rd123];
	mul.wide.s32 	%rd124, %r62, 4;
	add.s64 	%rd125, %rd1, %rd124;
	ld.global.f32 	%f95, [%rd125];
	fma.rn.f32 	%f96, %f94, %f95, %f93;
	add.s64 	%rd126, %rd122, %rd121;
	ld.global.f32 	%f97, [%rd126];
	add.s64 	%rd127, %rd123, %rd121;
	ld.global.u32 	%r63, [%rd127];
	mul.wide.s32 	%rd128, %r63, 4;
	add.s64 	%rd129, %rd1, %rd128;
	ld.global.f32 	%f98, [%rd129];
	fma.rn.f32 	%f99, %f97, %f98, %f96;
	add.s64 	%rd130, %rd126, %rd121;
	ld.global.f32 	%f100, [%rd130];
	add.s64 	%rd131, %rd127, %rd121;
	ld.global.u32 	%r64, [%rd131];
	mul.wide.s32 	%rd132, %r64, 4;
	add.s64 	%rd133, %rd1, %rd132;
	ld.global.f32 	%f101, [%rd133];
	fma.rn.f32 	%f112, %f100, %f101, %f99;
	shl.b32 	%r65, %r30, 2;
	add.s32 	%r69, %r65, %r69;
$L__BB2_11:
	setp.eq.s32 	%p9, %r17, 0;
	@%p9 bra 	$L__BB2_14;
	neg.s32 	%r72, %r17;
$L__BB2_13:
	.pragma "nounroll";
	mul.wide.s32 	%rd134, %r69, 4;
	add.s64 	%rd135, %rd3, %rd134;
	add.s64 	%rd136, %rd2, %rd134;
	ld.global.f32 	%f102, [%rd136];
	ld.global.u32 	%r66, [%rd135];
	mul.wide.s32 	%rd137, %r66, 4;
	add.s64 	%rd138, %rd1, %rd137;
	ld.global.f32 	%f103, [%rd138];
	fma.rn.f32 	%f112, %f102, %f103, %f112;
	add.s32 	%r69, %r69, %r30;
	add.s32 	%r72, %r72, 1;
	setp.ne.s32 	%p10, %r72, 0;
	@%p10 bra 	$L__BB2_13;
$L__BB2_14:
	cvta.to.global.u64 	%rd139, %rd4;
	mul.wide.s32 	%rd140, %r3, 4;
	add.s64 	%rd141, %rd139, %rd140;
	st.global.f32 	[%rd141], %f112;
$L__BB2_15:
	ret;

}
	// .globl	_Z16SpMVM_COO_kernelPf3cooPKf
.visible .entry _Z16SpMVM_COO_kernelPf3cooPKf(
	.param .u64 .ptr .align 1 _Z16SpMVM_COO_kernelPf3cooPKf_param_0,
	.param .align 8 .b8 _Z16SpMVM_COO_kernelPf3cooPKf_param_1[40],
	.param .u64 .ptr .align 1 _Z16SpMVM_COO_kernelPf3cooPKf_param_2
)
{
	.reg .pred 	%p<2>;
	.reg .b32 	%r<10>;
	.reg .b32 	%f<5>;
	.reg .b64 	%rd<19>;

	ld.param.u64 	%rd4, [_Z16SpMVM_COO_kernelPf3cooPKf_param_1+32];
	ld.param.u64 	%rd3, [_Z16SpMVM_COO_kernelPf3cooPKf_param_1+24];
	ld.param.u64 	%rd2, [_Z16SpMVM_COO_kernelPf3cooPKf_param_1+16];
	ld.param.u64 	%rd1, [_Z16SpMVM_COO_kernelPf3cooPKf_param_0];
	ld.param.u32 	%r4, [_Z16SpMVM_COO_kernelPf3cooPKf_param_1+8];
	ld.param.u64 	%rd5, [_Z16SpMVM_COO_kernelPf3cooPKf_param_2];
	mov.u32 	%r5, %ctaid.x;
	mov.u32 	%r6, %ntid.x;
	mov.u32 	%r7, %tid.x;
	mad.lo.s32 	%r1, %r5, %r6, %r7;
	setp.ge.s32 	%p1, %r1, %r4;
	@%p1 bra 	$L__BB3_2;
	cvta.to.global.u64 	%rd6, %rd4;
	cvta.to.global.u64 	%rd7, %rd3;
	cvta.to.global.u64 	%rd8, %rd2;
	cvta.to.global.u64 	%rd9, %rd5;
	cvta.to.global.u64 	%rd10, %rd1;
	mul.wide.s32 	%rd11, %r1, 4;
	add.s64 	%rd12, %rd7, %rd11;
	ld.global.u32 	%r8, [%rd12];
	mul.wide.s32 	%rd13, %r8, 4;
	add.s64 	%rd14, %rd10, %rd13;
	add.s64 	%rd15, %rd8, %rd11;
	ld.global.f32 	%f1, [%rd15];
	add.s64 	%rd16, %rd6, %rd11;
	ld.global.u32 	%r9, [%rd16];
	mul.wide.s32 	%rd17, %r9, 4;
	add.s64 	%rd18, %rd9, %rd17;
	ld.global.f32 	%f2, [%rd18];
	mul.f32 	%f3, %f1, %f2;
	atom.global.add.f32 	%f4, [%rd14], %f3;
$L__BB3_2:
	ret;

}


// ===== COMPILED SASS (sm_100) =====

	.target	sm_100

	.elftype	@"ET_EXEC"


//--------------------- .note.nv.tkinfo           --------------------------
	.section	.note.nv.tkinfo,"",@"SHT_NOTE"
	.sectionflags	@"SHF_NOTE_NV_TKINFO"
	.tkinfo
        /*0018*/ 	.word	0x00000002
        /*0030*/ 	.string	""
        /*0030*/ 	.string	"ptxas"
        /*0030*/ 	.string	"Cuda compilation tools, release 13.0, V13.0.88"
        /*0030*/ 	.string	"Build cuda_13.0.r13.0/compiler.36424714_0"
        /*0030*/ 	.string	"-arch sm_100 -m 64 "



//--------------------- .note.nv.cuinfo           --------------------------
	.section	.note.nv.cuinfo,"",@"SHT_NOTE"
	.sectionflags	@"SHF_NOTE_NV_CUINFO"
        /*0018*/ 	.short	0x0002
        /*001a*/ 	.short	0x0064
        /*001c*/ 	.short	0x0082
	.zero		2


//--------------------- .nv.info                  --------------------------
	.section	.nv.info,"",@"SHT_CUDA_INFO"
	.align	4


	//----- nvinfo : EIATTR_REGCOUNT
	.align		4
        /*0000*/ 	.byte	0x04, 0x2f
        /*0002*/ 	.short	(.L_1 - .L_0)
	.align		4
.L_0:
        /*0004*/ 	.word	index@(_Z16SpMVM_CRS_kernelPf3crsPKf)
        /*0008*/ 	.word	0x00000020


	//----- nvinfo : EIATTR_FRAME_SIZE
	.align		4
.L_1:
        /*000c*/ 	.byte	0x04, 0x11
        /*000e*/ 	.short	(.L_3 - .L_2)
	.align		4
.L_2:
        /*0010*/ 	.word	index@(_Z16SpMVM_CRS_kernelPf3crsPKf)
        /*0014*/ 	.word	0x00000000


	//----- nvinfo : EIATTR_REGCOUNT
	.align		4
.L_3:
        /*0018*/ 	.byte	0x04, 0x2f
        /*001a*/ 	.short	(.L_5 - .L_4)
	.align		4
.L_4:
        /*001c*/ 	.word	index@(_Z20SpMVM_ELLPACK_kernelPf7ellpackPKf)
        /*0020*/ 	.word	0x00000020


	//----- nvinfo : EIATTR_FRAME_SIZE
	.align		4
.L_5:
        /*0024*/ 	.byte	0x04, 0x11
        /*0026*/ 	.short	(.L_7 - .L_6)
	.align		4
.L_6:
        /*0028*/ 	.word	index@(_Z20SpMVM_ELLPACK_kernelPf7ellpackPKf)
        /*002c*/ 	.word	0x00000000


	//----- nvinfo : EIATTR_REGCOUNT
	.align		4
.L_7:
        /*0030*/ 	.byte	0x04, 0x2f
        /*0032*/ 	.short	(.L_9 - .L_8)
	.align		4
.L_8:
        /*0034*/ 	.word	index@(_Z17SpMVM_SELL_kernelPf4sellPKf)
        /*0038*/ 	.word	0x00000028


	//----- nvinfo : EIATTR_FRAME_SIZE
	.align		4
.L_9:
        /*003c*/ 	.byte	0x04, 0x11
        /*003e*/ 	.short	(.L_11 - .L_10)
	.align		4
.L_10:
        /*0040*/ 	.word	index@(_Z17SpMVM_SELL_kernelPf4sellPKf)
        /*0044*/ 	.word	0x00000000


	//----- nvinfo : EIATTR_REGCOUNT
	.align		4
.L_11:
        /*0048*/ 	.byte	0x04, 0x2f
        /*004a*/ 	.short	(.L_13 - .L_12)
	.align		4
.L_12:
        /*004c*/ 	.word	index@(_Z16SpMVM_COO_kernelPf3cooPKf)
        /*0050*/ 	.word	0x0000000e


	//----- nvinfo : EIATTR_FRAME_SIZE
	.align		4
.L_13:
        /*0054*/ 	.byte	0x04, 0x11
        /*0056*/ 	.short	(.L_15 - .L_14)
	.align		4
.L_14:
        /*0058*/ 	.word	index@(_Z16SpMVM_COO_kernelPf3cooPKf)
        /*005c*/ 	.word	0x00000000


	//----- nvinfo : EIATTR_MIN_STACK_SIZE
	.align		4
.L_15:
        /*0060*/ 	.byte	0x04, 0x12
        /*0062*/ 	.short	(.L_17 - .L_16)
	.align		4
.L_16:
        /*0064*/ 	.word	index@(_Z16SpMVM_COO_kernelPf3cooPKf)
        /*0068*/ 	.word	0x00000000


	//----- nvinfo : EIATTR_MIN_STACK_SIZE
	.align		4
.L_17:
        /*006c*/ 	.byte	0x04, 0x12
        /*006e*/ 	.short	(.L_19 - .L_18)
	.align		4
.L_18:
        /*0070*/ 	.word	index@(_Z17SpMVM_SELL_kernelPf4sellPKf)
        /*0074*/ 	.word	0x00000000


	//----- nvinfo : EIATTR_MIN_STACK_SIZE
	.align		4
.L_19:
        /*0078*/ 	.byte	0x04, 0x12
        /*007a*/ 	.short	(.L_21 - .L_20)
	.align		4
.L_20:
        /*007c*/ 	.word	index@(_Z20SpMVM_ELLPACK_kernelPf7ellpackPKf)
        /*0080*/ 	.word	0x00000000


	//----- nvinfo : EIATTR_MIN_STACK_SIZE
	.align		4
.L_21:
        /*0084*/ 	.byte	0x04, 0x12
        /*0086*/ 	.short	(.L_23 - .L_22)
	.align		4
.L_22:
        /*0088*/ 	.word	index@(_Z16SpMVM_CRS_kernelPf3crsPKf)
        /*008c*/ 	.word	0x00000000
.L_23:


//--------------------- .nv.compat                --------------------------
	.section	.nv.compat,"",@"SHT_CUDA_COMPAT_INFO"
	.align	4
        /*0000*/ 	.byte	0x02, 0x09, 0x00, 0x00, 0x02, 0x02, 0x01, 0x00, 0x02, 0x05, 0x05, 0x00, 0x03, 0x07, 0x01, 0x01
        /*0010*/ 	.byte	0x02, 0x03, 0x00, 0x00, 0x02, 0x06, 0x01, 0x00, 0x04, 0x0b, 0x08, 0x00, 0x09, 0x00, 0x00, 0x00
        /*0020*/ 	.byte	0x00, 0x00, 0x00, 0x00


//--------------------- .nv.info._Z16SpMVM_COO_kernelPf3cooPKf --------------------------
	.section	.nv.info._Z16SpMVM_COO_kernelPf3cooPKf,"",@"SHT_CUDA_INFO"
	.sectionflags	@""
	.align	4


	//----- nvinfo : EIATTR_CUDA_API_VERSION
	.align		4
        /*0000*/ 	.byte	0x04, 0x37
        /*0002*/ 	.short	(.L_25 - .L_24)
.L_24:
        /*0004*/ 	.word	0x00000082


	//----- nvinfo : EIATTR_KPARAM_INFO
	.align		4
.L_25:
        /*0008*/ 	.byte	0x04, 0x17
        /*000a*/ 	.short	(.L_27 - .L_26)
.L_26:
        /*000c*/ 	.word	0x00000000
        /*0010*/ 	.short	0x0002
        /*0012*/ 	.short	0x0030
        /*0014*/ 	.byte	0x00, 0xf5, 0x21, 0x00


	//----- nvinfo : EIATTR_KPARAM_INFO
	.align		4
.L_27:
        /*0018*/ 	.byte	0x04, 0x17
        /*001a*/ 	.short	(.L_29 - .L_28)
.L_28:
        /*001c*/ 	.word	0x00000000
        /*0020*/ 	.short	0x0001
        /*0022*/ 	.short	0x0008
        /*0024*/ 	.byte	0x00, 0xf0, 0xa1, 0x00


	//----- nvinfo : EIATTR_KPARAM_INFO
	.align		4
.L_29:
        /*0028*/ 	.byte	0x04, 0x17
        /*002a*/ 	.short	(.L_31 - .L_30)
.L_30:
        /*002c*/ 	.word	0x00000000
        /*0030*/ 	.short	0x0000
        /*0032*/ 	.short	0x0000
        /*0034*/ 	.byte	0x00, 0xf5, 0x21, 0x00


	//----- nvinfo : EIATTR_SPARSE_MMA_MASK
	.align		4
.L_31:
        /*0038*/ 	.byte	0x03, 0x50
        /*003a*/ 	.short	0x0000


	//----- nvinfo : EIATTR_MAXREG_COUNT
	.align		4
        /*003c*/ 	.byte	0x03, 0x1b
        /*003e*/ 	.short	0x00ff


	//----- nvinfo : EIATTR_MERCURY_ISA_VERSION
	.align		4
        /*0040*/ 	.byte	0x03, 0x5f
        /*0042*/ 	.short	0x0101


	//----- nvinfo : EIATTR_VRC_CTA_INIT_COUNT
	.align		4
        /*0044*/ 	.byte	0x02, 0x4a
	.zero		1
	.zero		1


	//----- nvinfo : EIATTR_EXIT_INSTR_OFFSETS
	.align		4
        /*0048*/ 	.byte	0x04, 0x1c
        /*004a*/ 	.short	(.L_33 - .L_32)


	//   ....[0]....
.L_32:
        /*004c*/ 	.word	0x00000070


	//   ....[1]....
        /*0050*/ 	.word	0x00000190


	//----- nvinfo : EIATTR_CBANK_PARAM_SIZE
	.align		4
.L_33:
        /*0054*/ 	.byte	0x03, 0x19
        /*0056*/ 	.short	0x0038


	//----- nvinfo : EIATTR_PARAM_CBANK
	.align		4
        /*0058*/ 	.byte	0x04, 0x0a
        /*005a*/ 	.short	(.L_35 - .L_34)
	.align		4
.L_34:
        /*005c*/ 	.word	index@(.nv.constant0._Z16SpMVM_COO_kernelPf3cooPKf)
        /*0060*/ 	.short	0x0380
        /*0062*/ 	.short	0x0038


	//----- nvinfo : EIATTR_SW_WAR
	.align		4
.L_35:
        /*0064*/ 	.byte	0x04, 0x36
        /*0066*/ 	.short	(.L_37 - .L_36)
.L_36:
        /*0068*/ 	.word	0x00000008
.L_37:


//--------------------- .nv.info._Z17SpMVM_SELL_kernelPf4sellPKf --------------------------
	.section	.nv.info._Z17SpMVM_SELL_kernelPf4sellPKf,"",@"SHT_CUDA_INFO"
	.sectionflags	@""
	.align	4


	//----- nvinfo : EIATTR_CUDA_API_VERSION
	.align		4
        /*0000*/ 	.byte	0x04, 0x37
        /*0002*/ 	.short	(.L_39 - .L_38)
.L_38:
        /*0004*/ 	.word	0x00000082


	//----- nvinfo : EIATTR_KPARAM_INFO
	.align		4
.L_39:
        /*0008*/ 	.byte	0x04, 0x17
        /*000a*/ 	.short	(.L_41 - .L_40)
.L_40:
        /*000c*/ 	.word	0x00000000
        /*0010*/ 	.short	0x0002
        /*0012*/ 	.short	0x0050
        /*0014*/ 	.byte	0x00, 0xf5, 0x21, 0x00


	//----- nvinfo : EIATTR_KPARAM_INFO
	.align		4
.L_41:
        /*0018*/ 	.byte	0x04, 0x17
        /*001a*/ 	.short	(.L_43 - .L_42)
.L_42:
        /*001c*/ 	.word	0x00000000
        /*0020*/ 	.short	0x0001
        /*0022*/ 	.short	0x0008
        /*0024*/ 	.byte	0x00, 0xf0, 0x21, 0x01


	//----- nvinfo : EIATTR_KPARAM_INFO
	.align		4
.L_43:
        /*0028*/ 	.byte	0x04, 0x17
        /*002a*/ 	.short	(.L_45 - .L_44)
.L_44:
        /*002c*/ 	.word	0x00000000
        /*0030*/ 	.short	0x0000
        /*0032*/ 	.short	0x0000
        /*0034*/ 	.byte	0x00, 0xf5, 0x21, 0x00


	//----- nvinfo : EIATTR_SPARSE_MMA_MASK
	.align		4
.L_45:
        /*0038*/ 	.byte	0x03, 0x50
        /*003a*/ 	.short	0x0000


	//----- nvinfo : EIATTR_MAXREG_COUNT
	.align		4
        /*003c*/ 	.byte	0x03, 0x1b
        /*003e*/ 	.short	0x00ff


	//----- nvinfo : EIATTR_MERCURY_ISA_VERSION
	.align		4
        /*0040*/ 	.byte	0x03, 0x5f
        /*0042*/ 	.short	0x0101


	//----- nvinfo : EIATTR_VRC_CTA_INIT_COUNT
	.align		4
        /*0044*/ 	.byte	0x02, 0x4a
	.zero		1
	.zero		1


	//----- nvinfo : EIATTR_EXIT_INSTR_OFFSETS
	.align		4
        /*0048*/ 	.byte	0x04, 0x1c
        /*004a*/ 	.short	(.L_47 - .L_46)


	//   ....[0]....
.L_46:
        /*004c*/ 	.word	0x00000070


	//   ....[1]....
        /*0050*/ 	.word	0x000012c0


	//----- nvinfo : EIATTR_CRS_STACK_SIZE
	.align		4
.L_47:
        /*0054*/ 	.byte	0x04, 0x1e
        /*0056*/ 	.short	(.L_49 - .L_48)
.L_48:
        /*0058*/ 	.word	0x00000000


	//----- nvinfo : EIATTR_CBANK_PARAM_SIZE
	.align		4
.L_49:
        /*005c*/ 	.byte	0x03, 0x19
        /*005e*/ 	.short	0x0058


	//----- nvinfo : EIATTR_PARAM_CBANK
	.align		4
        /*0060*/ 	.byte	0x04, 0x0a
        /*0062*/ 	.short	(.L_51 - .L_50)
	.align		4
.L_50:
        /*0064*/ 	.word	index@(.nv.constant0._Z17SpMVM_SELL_kernelPf4sellPKf)
        /*0068*/ 	.short	0x0380
        /*006a*/ 	.short	0x0058


	//----- nvinfo : EIATTR_SW_WAR
	.align		4
.L_51:
        /*006c*/ 	.byte	0x04, 0x36
        /*006e*/ 	.short	(.L_53 - .L_52)
.L_52:
        /*0070*/ 	.word	0x00000008
.L_53:


//--------------------- .nv.info._Z20SpMVM_ELLPACK_kernelPf7ellpackPKf --------------------------
	.section	.nv.info._Z20SpMVM_ELLPACK_kernelPf7ellpackPKf,"",@"SHT_CUDA_INFO"
	.sectionflags	@""
	.align	4


	//----- nvinfo : EIATTR_CUDA_API_VERSION
	.align		4
        /*0000*/ 	.byte	0x04, 0x37
        /*0002*/ 	.short	(.L_55 - .L_54)
.L_54:
        /*0004*/ 	.word	0x00000082


	//----- nvinfo : EIATTR_KPARAM_INFO
	.align		4
.L_55:
        /*0008*/ 	.byte	0x04, 0x17
        /*000a*/ 	.short	(.L_57 - .L_56)
.L_56:
        /*000c*/ 	.word	0x00000000
        /*0010*/ 	.short	0x0002
        /*0012*/ 	.short	0x0038
        /*0014*/ 	.byte	0x00, 0xf5, 0x21, 0x00


	//----- nvinfo : EIATTR_KPARAM_INFO
	.align		4
.L_57:
        /*0018*/ 	.byte	0x04, 0x17
        /*001a*/ 	.short	(.L_59 - .L_58)
.L_58:
        /*001c*/ 	.word	0x00000000
        /*0020*/ 	.short	0x0001
        /*0022*/ 	.short	0x0008
        /*0024*/ 	.byte	0x00, 0xf0, 0xc1, 0x00


	//----- nvinfo : EIATTR_KPARAM_INFO
	.align		4
.L_59:
        /*0028*/ 	.byte	0x04, 0x17
        /*002a*/ 	.short	(.L_61 - .L_60)
.L_60:
        /*002c*/ 	.word	0x00000000
        /*0030*/ 	.short	0x0000
        /*0032*/ 	.short	0x0000
        /*0034*/ 	.byte	0x00, 0xf5, 0x21, 0x00


	//----- nvinfo : EIATTR_SPARSE_MMA_MASK
	.align		4
.L_61:
        /*0038*/ 	.byte	0x03, 0x50
        /*003a*/ 	.short	0x0000


	//----- nvinfo : EIATTR_MAXREG_COUNT
	.align		4
        /*003c*/ 	.byte	0x03, 0x1b
        /*003e*/ 	.short	0x00ff


	//----- nvinfo : EIATTR_MERCURY_ISA_VERSION
	.align		4
        /*0040*/ 	.byte	0x03, 0x5f
        /*0042*/ 	.short	0x0101


	//----- nvinfo : EIATTR_VRC_CTA_INIT_COUNT
	.align		4
        /*0044*/ 	.byte	0x02, 0x4a
	.zero		1
	.zero		1


	//----- nvinfo : EIATTR_EXIT_INSTR_OFFSETS
	.align		4
        /*0048*/ 	.byte	0x04, 0x1c
        /*004a*/ 	.short	(.L_63 - .L_62)


	//   ....[0]....
.L_62:
        /*004c*/ 	.word	0x00000070


	//   ....[1]....
        /*0050*/ 	.word	0x00001070


	//----- nvinfo : EIATTR_CBANK_PARAM_SIZE
	.align		4
.L_63:
        /*0054*/ 	.byte	0x03, 0x19
        /*0056*/ 	.short	0x0040


	//----- nvinfo : EIATTR_PARAM_CBANK
	.align		4
        /*0058*/ 	.byte	0x04, 0x0a
        /*005a*/ 	.short	(.L_65 - .L_64)
	.align		4
.L_64:
        /*005c*/ 	.word	index@(.nv.constant0._Z20SpMVM_ELLPACK_kernelPf7ellpackPKf)
        /*0060*/ 	.short	0x0380
        /*0062*/ 	.short	0x0040


	//----- nvinfo : EIATTR_SW_WAR
	.align		4
.L_65:
        /*0064*/ 	.byte	0x04, 0x36
        /*0066*/ 	.short	(.L_67 - .L_66)
.L_66:
        /*0068*/ 	.word	0x00000008
.L_67:


//--------------------- .nv.info._Z16SpMVM_CRS_kernelPf3crsPKf --------------------------
	.section	.nv.info._Z16SpMVM_CRS_kernelPf3crsPKf,"",@"SHT_CUDA_INFO"
	.sectionflags	@""
	.align	4


	//----- nvinfo : EIATTR_CUDA_API_VERSION
	.align		4
        /*0000*/ 	.byte	0x04, 0x37
        /*0002*/ 	.short	(.L_69 - .L_68)
.L_68:
        /*0004*/ 	.word	0x00000082


	//----- nvinfo : EIATTR_KPARAM_INFO
	.align		4
.L_69:
        /*0008*/ 	.byte	0x04, 0x17
        /*000a*/ 	.short	(.L_71 - .L_70)
.L_70:
        /*000c*/ 	.word	0x00000000
        /*0010*/ 	.short	0x0002
        /*0012*/ 	.short	0x0030
        /*0014*/ 	.byte	0x00, 0xf5, 0x21, 0x00


	//----- nvinfo : EIATTR_KPARAM_INFO
	.align		4
.L_71:
        /*0018*/ 	.byte	0x04, 0x17
        /*001a*/ 	.short	(.L_73 - .L_72)
.L_72:
        /*001c*/ 	.word	0x00000000
        /*0020*/ 	.short	0x0001
        /*0022*/ 	.short	0x0008
        /*0024*/ 	.byte	0x00, 0xf0, 0xa1, 0x00


	//----- nvinfo : EIATTR_KPARAM_INFO
	.align		4
.L_73:
        /*0028*/ 	.byte	0x04, 0x17
        /*002a*/ 	.short	(.L_75 - .L_74)
.L_74:
        /*002c*/ 	.word	0x00000000
        /*0030*/ 	.short	0x0000
        /*0032*/ 	.short	0x0000
        /*0034*/ 	.byte	0x00, 0xf5, 0x21, 0x00


	//----- nvinfo : EIATTR_SPARSE_MMA_MASK
	.align		4
.L_75:
        /*0038*/ 	.byte	0x03, 0x50
        /*003a*/ 	.short	0x0000


	//----- nvinfo : EIATTR_MAXREG_COUNT
	.align		4
        /*003c*/ 	.byte	0x03, 0x1b
        /*003e*/ 	.short	0x00ff


	//----- nvinfo : EIATTR_MERCURY_ISA_VERSION
	.align		4
        /*0040*/ 	.byte	0x03, 0x5f
        /*0042*/ 	.short	0x0101


	//----- nvinfo : EIATTR_VRC_CTA_INIT_COUNT
	.align		4
        /*0044*/ 	.byte	0x02, 0x4a
	.zero		1
	.zero		1


	//----- nvinfo : EIATTR_EXIT_INSTR_OFFSETS
	.align		4
        /*0048*/ 	.byte	0x04, 0x1c
        /*004a*/ 	.short	(.L_77 - .L_76)


	//   ....[0]....
.L_76:
        /*004c*/ 	.word	0x00000070


	//   ....[1]....
        /*0050*/ 	.word	0x00000e60


	//----- nvinfo : EIATTR_CRS_STACK_SIZE
	.align		4
.L_77:
        /*0054*/ 	.byte	0x04, 0x1e
        /*0056*/ 	.short	(.L_79 - .L_78)
.L_78:
        /*0058*/ 	.word	0x00000000


	//----- nvinfo : EIATTR_CBANK_PARAM_SIZE
	.align		4
.L_79:
        /*005c*/ 	.byte	0x03, 0x19
        /*005e*/ 	.short	0x0038


	//----- nvinfo : EIATTR_PARAM_CBANK
	.align		4
        /*0060*/ 	.byte	0x04, 0x0a
        /*0062*/ 	.short	(.L_81 - .L_80)
	.align		4
.L_80:
        /*0064*/ 	.word	index@(.nv.constant0._Z16SpMVM_CRS_kernelPf3crsPKf)
        /*0068*/ 	.short	0x0380
        /*006a*/ 	.short	0x0038


	//----- nvinfo : EIATTR_SW_WAR
	.align		4
.L_81:
        /*006c*/ 	.byte	0x04, 0x36
        /*006e*/ 	.short	(.L_83 - .L_82)
.L_82:
        /*0070*/ 	.word	0x00000008
.L_83:


//--------------------- .nv.callgraph             --------------------------
	.section	.nv.callgraph,"",@"SHT_CUDA_CALLGRAPH"
	.align	4
	.sectionentsize	8
	.align		4
        /*0000*/ 	.word	0x00000000
	.align		4
        /*0004*/ 	.word	0xffffffff
	.align		4
        /*0008*/ 	.word	0x00000000
	.align		4
        /*000c*/ 	.word	0xfffffffe
	.align		4
        /*0010*/ 	.word	0x00000000
	.align		4
        /*0014*/ 	.word	0xfffffffd
	.align		4
        /*0018*/ 	.word	0x00000000
	.align		4
        /*001c*/ 	.word	0xfffffffc


//--------------------- .text._Z16SpMVM_COO_kernelPf3cooPKf --------------------------
	.section	.text._Z16SpMVM_COO_kernelPf3cooPKf,"ax",@progbits
	.align	128
        .global         _Z16SpMVM_COO_kernelPf3cooPKf
        .type           _Z16SpMVM_COO_kernelPf3cooPKf,@function
        .size           _Z16SpMVM_COO_kernelPf3cooPKf,(.L_x_30 - _Z16SpMVM_COO_kernelPf3cooPKf)
        .other          _Z16SpMVM_COO_kernelPf3cooPKf,@"STO_CUDA_ENTRY STV_DEFAULT"
_Z16SpMVM_COO_kernelPf3cooPKf:
.text._Z16SpMVM_COO_kernelPf3cooPKf:
[----:B------:R-:W-:Y:S01]  /*0000*/  LDC R1, c[0x0][0x37c] ;  /* 0x0000df00ff017b82 */ /* 0x000fe20000000800 */
[----:B------:R-:W0:Y:S07]  /*0010*/  S2R R0, SR_TID.X ;  /* 0x0000000000007919 */ /* 0x000e2e0000002100 */
[----:B------:R-:W0:Y:S01]  /*0020*/  S2UR UR4, SR_CTAID.X ;  /* 0x00000000000479c3 */ /* 0x000e220000002500 */
[----:B------:R-:W1:Y:S07]  /*0030*/  LDCU UR5, c[0x0][0x390] ;  /* 0x00007200ff0577ac */ /* 0x000e6e0008000800 */
[----:B------:R-:W0:Y:S02]  /*0040*/  LDC R11, c[0x0][0x360] ;  /* 0x0000d800ff0b7b82 */ /* 0x000e240000000800 */
[----:B0-----:R-:W-:-:S05]  /*0050*/  IMAD R11, R11, UR4, R0 ;  /* 0x000000040b0b7c24 */ /* 0x001fca000f8e0200 */
[----:B-1----:R-:W-:-:S13]  /*0060*/  ISETP.GE.AND P0, PT, R11, UR5, PT ;  /* 0x000000050b007c0c */ /* 0x002fda000bf06270 */
[----:B------:R-:W-:Y:S05]  /*0070*/  @P0 EXIT ;  /* 0x000000000000094d */ /* 0x000fea0003800000 */
[----:B------:R-:W0:Y:S01]  /*0080*/  LDC.64 R4, c[0x0][0x3a8] ;  /* 0x0000ea00ff047b82 */ /* 0x000e220000000a00 */
[----:B------:R-:W1:Y:S07]  /*0090*/  LDCU.64 UR4, c[0x0][0x358] ;  /* 0x00006b00ff0477ac */ /* 0x000e6e0008000a00 */
[----:B------:R-:W2:Y:S08]  /*00a0*/  LDC.64 R2, c[0x0][0x3a0] ;  /* 0x0000e800ff027b82 */ /* 0x000eb00000000a00 */
[----:B------:R-:W3:Y:S01]  /*00b0*/  LDC.64 R6, c[0x0][0x398] ;  /* 0x0000e600ff067b82 */ /* 0x000ee20000000a00 */
[----:B0-----:R-:W-:-:S07]  /*00c0*/  IMAD.WIDE R4, R11, 0x4, R4 ;  /* 0x000000040b047825 */ /* 0x001fce00078e0204 */
[----:B------:R-:W0:Y:S01]  /*00d0*/  LDC.64 R8, c[0x0][0x3b0] ;  /* 0x0000ec00ff087b82 */ /* 0x000e220000000a00 */
[----:B-1----:R-:W0:Y:S01]  /*00e0*/  LDG.E R5, desc[UR4][R4.64] ;  /* 0x0000000404057981 */ /* 0x002e22000c1e1900 */
[----:B--2---:R-:W-:-:S06]  /*00f0*/  IMAD.WIDE R2, R11, 0x4, R2 ;  /* 0x000000040b027825 */ /* 0x004fcc00078e0202 */
[----:B------:R-:W2:Y:S01]  /*0100*/  LDG.E R3, desc[UR4][R2.64] ;  /* 0x0000000402037981 */ /* 0x000ea2000c1e1900 */
[----:B---3--:R-:W-:Y:S02]  /*0110*/  IMAD.WIDE R6, R11, 0x4, R6 ;  /* 0x000000040b067825 */ /* 0x008fe400078e0206 */
[----:B------:R-:W2:Y:S04]  /*0120*/  LDC.64 R10, c[0x0][0x380] ;  /* 0x0000e000ff0a7b82 */ /* 0x000ea80000000a00 */
[----:B------:R-:W3:Y:S01]  /*0130*/  LDG.E R6, desc[UR4][R6.64] ;  /* 0x0000000406067981 */ /* 0x000ee2000c1e1900 */
[----:B0-----:R-:W-:-:S06]  /*0140*/  IMAD.WIDE R8, R5, 0x4, R8 ;  /* 0x0000000405087825 */ /* 0x001fcc00078e0208 */
[----:B------:R-:W3:Y:S01]  /*0150*/  LDG.E R9, desc[UR4][R8.64] ;  /* 0x0000000408097981 */ /* 0x000ee2000c1e1900 */
[----:B--2---:R-:W-:-:S04]  /*0160*/  IMAD.WIDE R4, R3, 0x4, R10 ;  /* 0x0000000403047825 */ /* 0x004fc800078e020a */
[----:B---3--:R-:W-:-:S05]  /*0170*/  FMUL R11, R6, R9 ;  /* 0x00000009060b7220 */ /* 0x008fca0000400000 */
[----:B------:R-:W-:Y:S01]  /*0180*/  REDG.E.ADD.F32.FTZ.RN.STRONG.GPU desc[UR4][R4.64], R11 ;  /* 0x0000000b040079a6 */ /* 0x000fe2000c12f304 */
[----:B------:R-:W-:Y:S05]  /*0190*/  EXIT ;  /* 0x000000000000794d */ /* 0x000fea0003800000 */
.L_x_0:
[----:B------:R-:W-:-:S00]  /*01a0*/  BRA `(.L_x_0) ;  /* 0xfffffffc00fc7947 */ /* 0x000fc0000383ffff */
[----:B------:R-:W-:-:S00]  /*01b0*/  NOP ;  /* 0x0000000000007918 */ /* 0x000fc00000000000 */
        /* <DEDUP_REMOVED lines=12> */
.L_x_30:


//--------------------- .text._Z17SpMVM_SELL_kernelPf4sellPKf --------------------------
	.section	.text._Z17SpMVM_SELL_kernelPf4sellPKf,"ax",@progbits
	.align	128
        .global         _Z17SpMVM_SELL_kernelPf4sellPKf
        .type           _Z17SpMVM_SELL_kernelPf4sellPKf,@function
        .size           _Z17SpMVM_SELL_kernelPf4sellPKf,(.L_x_31 - _Z17SpMVM_SELL_kernelPf4sellPKf)
        .other          _Z17SpMVM_SELL_kernelPf4sellPKf,@"STO_CUDA_ENTRY STV_DEFAULT"
_Z17SpMVM_SELL_kernelPf4sellPKf:
.text._Z17SpMVM_SELL_kernelPf4sellPKf:
        /* <DEDUP_REMOVED lines=8> */
[----:B------:R-:W0:Y:S01]  /*0080*/  LDC R3, c[0x0][0x39c] ;  /* 0x0000e700ff037b82 */ /* 0x000e220000000800 */
[----:B------:R-:W1:Y:S01]  /*0090*/  LDCU.64 UR4, c[0x0][0x358] ;  /* 0x00006b00ff0477ac */ /* 0x000e620008000a00 */
[----:B0-----:R-:W-:-:S04]  /*00a0*/  IABS R9, R3 ;  /* 0x0000000300097213 */ /* 0x001fc80000000000 */
[----:B------:R-:W0:Y:S08]  /*00b0*/  I2F.RP R2, R9 ;  /* 0x0000000900027306 */ /* 0x000e300000209400 */
[----:B0-----:R-:W0:Y:S02]  /*00c0*/  MUFU.RCP R2, R2 ;  /* 0x0000000200027308 */ /* 0x001e240000001000 */
[----:B0-----:R-:W-:-:S06]  /*00d0*/  IADD3 R6, PT, PT, R2, 0xffffffe, RZ ;  /* 0x0ffffffe02067810 */ /* 0x001fcc0007ffe0ff */
[----:B------:R0:W2:Y:S02]  /*00e0*/  F2I.FTZ.U32.TRUNC.NTZ R7, R6 ;  /* 0x0000000600077305 */ /* 0x0000a4000021f000 */
[----:B0-----:R-:W-:Y:S01]  /*00f0*/  HFMA2 R6, -RZ, RZ, 0, 0 ;  /* 0x00000000ff067431 */ /* 0x001fe200000001ff */
[----:B--2---:R-:W-:-:S05]  /*0100*/  IADD3 R8, PT, PT, RZ, -R7, RZ ;  /* 0x80000007ff087210 */ /* 0x004fca0007ffe0ff */
[----:B------:R-:W-:Y:S01]  /*0110*/  IMAD R5, R8, R9, RZ ;  /* 0x0000000908057224 */ /* 0x000fe200078e02ff */
[----:B------:R-:W-:-:S03]  /*0120*/  IABS R8, R0 ;  /* 0x0000000000087213 */ /* 0x000fc60000000000 */
[----:B------:R-:W-:-:S06]  /*0130*/  IMAD.HI.U32 R7, R7, R5, R6 ;  /* 0x0000000507077227 */ /* 0x000fcc00078e0006 */
[----:B------:R-:W-:Y:S02]  /*0140*/  IMAD.HI.U32 R5, R7, R8, RZ ;  /* 0x0000000807057227 */ /* 0x000fe400078e00ff */
[----:B------:R-:W0:Y:S03]  /*0150*/  LDC.64 R6, c[0x0][0x3c0] ;  /* 0x0000f000ff067b82 */ /* 0x000e260000000a00 */
[----:B------:R-:W-:-:S05]  /*0160*/  IADD3 R2, PT, PT, -R5, RZ, RZ ;  /* 0x000000ff05027210 */ /* 0x000fca0007ffe1ff */
[----:B------:R-:W-:-:S05]  /*0170*/  IMAD R2, R9, R2, R8 ;  /* 0x0000000209027224 */ /* 0x000fca00078e0208 */
[----:B------:R-:W-:-:S13]  /*0180*/  ISETP.GT.U32.AND P2, PT, R9, R2, PT ;  /* 0x000000020900720c */ /* 0x000fda0003f44070 */
[-C--:B------:R-:W-:Y:S02]  /*0190*/  @!P2 IADD3 R2, PT, PT, R2, -R9.reuse, RZ ;  /* 0x800000090202a210 */ /* 0x080fe40007ffe0ff */
[----:B------:R-:W-:Y:S02]  /*01a0*/  @!P2 IADD3 R5, PT, PT, R5, 0x1, RZ ;  /* 0x000000010505a810 */ /* 0x000fe40007ffe0ff */
[----:B------:R-:W-:Y:S02]  /*01b0*/  ISETP.GE.U32.AND P0, PT, R2, R9, PT ;  /* 0x000000090200720c */ /* 0x000fe40003f06070 */
[----:B------:R-:W2:Y:S01]  /*01c0*/  LDC.64 R8, c[0x0][0x3c8] ;  /* 0x0000f200ff087b82 */ /* 0x000ea20000000a00 */
[----:B------:R-:W-:Y:S02]  /*01d0*/  LOP3.LUT R2, R0, R3, RZ, 0x3c, !PT ;  /* 0x0000000300027212 */ /* 0x000fe400078e3cff */
[----:B------:R-:W-:Y:S02]  /*01e0*/  ISETP.NE.AND P2, PT, R3, RZ, PT ;  /* 0x000000ff0300720c */ /* 0x000fe40003f45270 */
[----:B------:R-:W-:-:S06]  /*01f0*/  ISETP.GE.AND P1, PT, R2, RZ, PT ;  /* 0x000000ff0200720c */ /* 0x000fcc0003f26270 */
[----:B------:R-:W-:-:S07]  /*0200*/  @P0 IADD3 R5, PT, PT, R5, 0x1, RZ ;  /* 0x0000000105050810 */ /* 0x000fce0007ffe0ff */
[----:B------:R-:W-:Y:S02]  /*0210*/  @!P1 IADD3 R5, PT, PT, -R5, RZ, RZ ;  /* 0x000000ff05059210 */ /* 0x000fe40007ffe1ff */
[----:B------:R-:W-:-:S05]  /*0220*/  @!P2 LOP3.LUT R5, RZ, R3, RZ, 0x33, !PT ;  /* 0x00000003ff05a212 */ /* 0x000fca00078e33ff */
[----:B--2---:R-:W-:-:S05]  /*0230*/  IMAD.WIDE R8, R5, 0x4, R8 ;  /* 0x0000000405087825 */ /* 0x004fca00078e0208 */
[----:B-1----:R-:W2:Y:S01]  /*0240*/  LDG.E R2, desc[UR4][R8.64] ;  /* 0x0000000408027981 */ /* 0x002ea2000c1e1900 */
[----:B0-----:R-:W-:-:S06]  /*0250*/  IMAD.WIDE R6, R5, 0x4, R6 ;  /* 0x0000000405067825 */ /* 0x001fcc00078e0206 */
[----:B------:R-:W3:Y:S01]  /*0260*/  LDG.E R7, desc[UR4][R6.64] ;  /* 0x0000000406077981 */ /* 0x000ee2000c1e1900 */
[----:B------:R-:W-:Y:S01]  /*0270*/  BSSY.RECONVERGENT B0, `(.L_x_1) ;  /* 0x0000101000007945 */ /* 0x000fe20003800200 */
[----:B------:R-:W-:Y:S02]  /*0280*/  MOV R5, RZ ;  /* 0x000000ff00057202 */ /* 0x000fe40000000f00 */
[----:B--2---:R-:W-:Y:S02]  /*0290*/  ISETP.GE.AND P0, PT, R2, 0x1, PT ;  /* 0x000000010200780c */ /* 0x004fe40003f06270 */
[----:B---3--:R-:W-:-:S11]  /*02a0*/  IADD3 R4, PT, PT, R7, R4, RZ ;  /* 0x0000000407047210 */ /* 0x008fd60007ffe0ff */
[----:B------:R-:W-:Y:S05]  /*02b0*/  @!P0 BRA `(.L_x_2) ;  /* 0x0000000c00f08947 */ /* 0x000fea0003800000 */
[C---:B------:R-:W-:Y:S01]  /*02c0*/  ISETP.GE.U32.AND P0, PT, R2.reuse, 0x10, PT ;  /* 0x000000100200780c */ /* 0x040fe20003f06070 */
[----:B------:R-:W-:Y:S01]  /*02d0*/  BSSY.RECONVERGENT B1, `(.L_x_3) ;  /* 0x0000080000017945 */ /* 0x000fe20003800200 */
[----:B------:R-:W-:Y:S02]  /*02e0*/  LOP3.LUT R7, R2, 0xf, RZ, 0xc0, !PT ;  /* 0x0000000f02077812 */ /* 0x000fe400078ec0ff */
[----:B------:R-:W-:Y:S02]  /*02f0*/  MOV R6, R4 ;  /* 0x0000000400067202 */ /* 0x000fe40000000f00 */
[----:B------:R-:W-:Y:S02]  /*0300*/  ISETP.NE.AND P1, PT, R7, RZ, PT ;  /* 0x000000ff0700720c */ /* 0x000fe40003f25270 */
[----:B------:R-:W-:-:S05]  /*0310*/  MOV R5, RZ ;  /* 0x000000ff00057202 */ /* 0x000fca0000000f00 */
[----:B------:R-:W-:Y:S06]  /*0320*/  @!P0 BRA `(.L_x_4) ;  /* 0x0000000400e88947 */ /* 0x000fec0003800000 */
[----:B------:R-:W-:Y:S01]  /*0330*/  LOP3.LUT R4, R2, 0x7ffffff0, RZ, 0xc0, !PT ;  /* 0x7ffffff002047812 */ /* 0x000fe200078ec0ff */
[----:B------:R-:W-:-:S03]  /*0340*/  HFMA2 R5, -RZ, RZ, 0, 0 ;  /* 0x00000000ff057431 */ /* 0x000fc600000001ff */
[----:B------:R-:W-:-:S07]  /*0350*/  IADD3 R4, PT, PT, -R4, RZ, RZ ;  /* 0x000000ff04047210 */ /* 0x000fce0007ffe1ff */
.L_x_5:
[----:B------:R-:W0:Y:S08]  /*0360*/  LDC.64 R10, c[0x0][0x3b8] ;  /* 0x0000ee00ff0a7b82 */ /* 0x000e300000000a00 */
[----:B------:R-:W1:Y:S08]  /*0370*/  LDC.64 R12, c[0x0][0x3d0] ;  /* 0x0000f400ff0c7b82 */ /* 0x000e700000000a00 */
[----:B------:R-:W2:Y:S01]  /*0380*/  LDC.64 R14, c[0x0][0x3b0] ;  /* 0x0000ec00ff0e7b82 */ /* 0x000ea20000000a00 */
[----:B0-----:R-:W-:-:S05]  /*0390*/  IMAD.WIDE R10, R6, 0x4, R10 ;  /* 0x00000004060a7825 */ /* 0x001fca00078e020a */
[----:B------:R-:W1:Y:S01]  /*03a0*/  LDG.E R21, desc[UR4][R10.64] ;  /* 0x000000040a157981 */ /* 0x000e62000c1e1900 */
[----:B------:R-:W-:-:S05]  /*03b0*/  IMAD.WIDE R22, R3, 0x4, R10 ;  /* 0x0000000403167825 */ /* 0x000fca00078e020a */
[----:B------:R-:W3:Y:S01]  /*03c0*/  LDG.E R29, desc[UR4][R22.64] ;  /* 0x00000004161d7981 */ /* 0x000ee2000c1e1900 */
[----:B------:R-:W-:-:S05]  /*03d0*/  IMAD.WIDE R24, R3, 0x4, R22 ;  /* 0x0000000403187825 */ /* 0x000fca00078e0216 */
[----:B------:R-:W4:Y:S01]  /*03e0*/  LDG.E R35, desc[UR4][R24.64] ;  /* 0x0000000418237981 */ /* 0x000f22000c1e1900 */
[----:B------:R-:W-:-:S05]  /*03f0*/  IMAD.WIDE R8, R3, 0x4, R24 ;  /* 0x0000000403087825 */ /* 0x000fca00078e0218 */
[----:B------:R-:W5:Y:S01]  /*0400*/  LDG.E R33, desc[UR4][R8.64] ;  /* 0x0000000408217981 */ /* 0x000f62000c1e1900 */
[----:B--2---:R-:W-:-:S04]  /*0410*/  IMAD.WIDE R14, R6, 0x4, R14 ;  /* 0x00000004060e7825 */ /* 0x004fc800078e020e */
[----:B------:R-:W-:Y:S01]  /*0420*/  IMAD.WIDE R16, R3, 0x4, R8 ;  /* 0x0000000403107825 */ /* 0x000fe200078e0208 */
[----:B------:R-:W2:Y:S04]  /*0430*/  LDG.E R18, desc[UR4][R14.64] ;  /* 0x000000040e127981 */ /* 0x000ea8000c1e1900 */
[----:B------:R0:W2:Y:S01]  /*0440*/  LDG.E R19, desc[UR4][R16.64] ;  /* 0x0000000410137981 */ /* 0x0000a2000c1e1900 */
[----:B-1----:R-:W-:-:S06]  /*0450*/  IMAD.WIDE R20, R21, 0x4, R12 ;  /* 0x0000000415147825 */ /* 0x002fcc00078e020c */
[----:B------:R-:W2:Y:S01]  /*0460*/  LDG.E R20, desc[UR4][R20.64] ;  /* 0x0000000414147981 */ /* 0x000ea2000c1e1900 */
[----:B------:R-:W-:-:S04]  /*0470*/  IMAD.WIDE R36, R3, 0x4, R14 ;  /* 0x0000000403247825 */ /* 0x000fc800078e020e */
[----:B---3--:R-:W-:Y:S01]  /*0480*/  IMAD.WIDE R28, R29, 0x4, R12 ;  /* 0x000000041d1c7825 */ /* 0x008fe200078e020c */
[----:B------:R-:W3:Y:S03]  /*0490*/  LDG.E R26, desc[UR4][R36.64] ;  /* 0x00000004241a7981 */ /* 0x000ee6000c1e1900 */
[C---:B------:R-:W-:Y:S01]  /*04a0*/  IMAD.WIDE R10, R3.reuse, 0x4, R16 ;  /* 0x00000004030a7825 */ /* 0x040fe200078e0210 */
[----:B------:R-:W3:Y:S03]  /*04b0*/  LDG.E R9, desc[UR4][R28.64] ;  /* 0x000000041c097981 */ /* 0x000ee6000c1e1900 */
[----:B------:R-:W-:Y:S01]  /*04c0*/  IMAD.WIDE R22, R3, 0x4, R36 ;  /* 0x0000000403167825 */ /* 0x000fe200078e0224 */
[----:B------:R-:W3:Y:S03]  /*04d0*/  LDG.E R27, desc[UR4][R10.64] ;  /* 0x000000040a1b7981 */ /* 0x000ee6000c1e1900 */
[----:B----4-:R-:W-:Y:S01]  /*04e0*/  IMAD.WIDE R34, R35, 0x4, R12 ;  /* 0x0000000423227825 */ /* 0x010fe200078e020c */
[----:B------:R1:W4:Y:S03]  /*04f0*/  LDG.E R24, desc[UR4][R22.64] ;  /* 0x0000000416187981 */ /* 0x000326000c1e1900 */
[----:B------:R-:W-:Y:S01]  /*0500*/  IMAD.WIDE R30, R3, 0x4, R10 ;  /* 0x00000004031e7825 */ /* 0x000fe200078e020a */
[----:B------:R-:W4:Y:S03]  /*0510*/  LDG.E R25, desc[UR4][R34.64] ;  /* 0x0000000422197981 */ /* 0x000f26000c1e1900 */
[----:B-----5:R-:W-:Y:S01]  /*0520*/  IMAD.WIDE R32, R33, 0x4, R12 ;  /* 0x0000000421207825 */ /* 0x020fe200078e020c */
[----:B------:R5:W4:Y:S03]  /*0530*/  LDG.E R8, desc[UR4][R30.64] ;  /* 0x000000041e087981 */ /* 0x000b26000c1e1900 */
[C---:B0-----:R-:W-:Y:S01]  /*0540*/  IMAD.WIDE R16, R3.reuse, 0x4, R22 ;  /* 0x0000000403107825 */ /* 0x041fe200078e0216 */
[----:B------:R0:W4:Y:S03]  /*0550*/  LDG.E R11, desc[UR4][R32.64] ;  /* 0x00000004200b7981 */ /* 0x000126000c1e1900 */
[C---:B------:R-:W-:Y:S01]  /*0560*/  IMAD.WIDE R14, R3.reuse, 0x4, R30 ;  /* 0x00000004030e7825 */ /* 0x040fe200078e021e */
[----:B------:R-:W4:Y:S04]  /*0570*/  LDG.E R10, desc[UR4][R16.64] ;  /* 0x00000004100a7981 */ /* 0x000f28000c1e1900 */
[----:B------:R0:W4:Y:S01]  /*0580*/  LDG.E R29, desc[UR4][R14.64] ;  /* 0x000000040e1d7981 */ /* 0x000122000c1e1900 */
[----:B-1----:R-:W-:-:S05]  /*0590*/  IMAD.WIDE R22, R3, 0x4, R14 ;  /* 0x0000000403167825 */ /* 0x002fca00078e020e */
[----:B------:R-:W4:Y:S01]  /*05a0*/  LDG.E R35, desc[UR4][R22.64] ;  /* 0x0000000416237981 */ /* 0x000f22000c1e1900 */
[----:B--2---:R-:W-:Y:S01]  /*05b0*/  FFMA R5, R18, R20, R5 ;  /* 0x0000001412057223 */ /* 0x004fe20000000005 */
[----:B------:R-:W-:-:S04]  /*05c0*/  IMAD.WIDE R18, R19, 0x4, R12 ;  /* 0x0000000413127825 */ /* 0x000fc800078e020c */
[C---:B------:R-:W-:Y:S02]  /*05d0*/  IMAD.WIDE R20, R3.reuse, 0x4, R16 ;  /* 0x0000000403147825 */ /* 0x040fe400078e0210 */
[----:B------:R-:W2:Y:S04]  /*05e0*/  LDG.E R18, desc[UR4][R18.64] ;  /* 0x0000000412127981 */ /* 0x000ea8000c1e1900 */
[----:B------:R1:W2:Y:S01]  /*05f0*/  LDG.E R37, desc[UR4][R20.64] ;  /* 0x0000000414257981 */ /* 0x0002a2000c1e1900 */
[----:B---3--:R-:W-:Y:S01]  /*0600*/  FFMA R5, R26, R9, R5 ;  /* 0x000000091a057223 */ /* 0x008fe20000000005 */
[----:B-----5:R-:W-:-:S04]  /*0610*/  IMAD.WIDE R30, R3, 0x4, R20 ;  /* 0x00000004031e7825 */ /* 0x020fc800078e0214 */
[----:B0-----:R-:W-:Y:S01]  /*0620*/  IMAD.WIDE R32, R27, 0x4, R12 ;  /* 0x000000041b207825 */ /* 0x001fe200078e020c */
[----:B------:R-:W3:Y:S03]  /*0630*/  LDG.E R16, desc[UR4][R30.64] ;  /* 0x000000041e107981 */ /* 0x000ee6000c1e1900 */
[----:B------:R-:W-:-:S04]  /*0640*/  IMAD.WIDE R14, R3, 0x4, R22 ;  /* 0x00000004030e7825 */ /* 0x000fc800078e0216 */
[----:B----4-:R-:W-:Y:S01]  /*0650*/  FFMA R5, R24, R25, R5 ;  /* 0x0000001918057223 */ /* 0x010fe20000000005 */
[----:B------:R-:W3:Y:S01]  /*0660*/  LDG.E R33, desc[UR4][R32.64] ;  /* 0x0000000420217981 */ /* 0x000ee2000c1e1900 */
[----:B------:R-:W-:-:S04]  /*0670*/  IMAD.WIDE R24, R3, 0x4, R30 ;  /* 0x0000000403187825 */ /* 0x000fc800078e021e */
[----:B------:R-:W-:-:S04]  /*0680*/  IMAD.WIDE R8, R8, 0x4, R12 ;  /* 0x0000000408087825 */ /* 0x000fc800078e020c */
[----:B------:R-:W-:Y:S01]  /*0690*/  FFMA R28, R10, R11, R5 ;  /* 0x0000000b0a1c7223 */ /* 0x000fe20000000005 */
[----:B------:R-:W-:Y:S01]  /*06a0*/  IMAD.WIDE R10, R3, 0x4, R14 ;  /* 0x00000004030a7825 */ /* 0x000fe200078e020e */
[----:B------:R-:W4:Y:S03]  /*06b0*/  LDG.E R8, desc[UR4][R8.64] ;  /* 0x0000000408087981 */ /* 0x000f26000c1e1900 */
[----:B-1----:R-:W-:Y:S01]  /*06c0*/  IMAD.WIDE R20, R29, 0x4, R12 ;  /* 0x000000041d147825 */ /* 0x002fe200078e020c */
[----:B------:R0:W4:Y:S03]  /*06d0*/  LDG.E R5, desc[UR4][R24.64] ;  /* 0x0000000418057981 */ /* 0x000126000c1e1900 */
[C---:B------:R-:W-:Y:S01]  /*06e0*/  IMAD.WIDE R22, R3.reuse, 0x4, R24 ;  /* 0x0000000403167825 */ /* 0x040fe200078e0218 */
[----:B------:R-:W5:Y:S03]  /*06f0*/  LDG.E R15, desc[UR4][R14.64] ;  /* 0x000000040e0f7981 */ /* 0x000f66000c1e1900 */
[C---:B------:R-:W-:Y:S01]  /*0700*/  IMAD.WIDE R26, R3.reuse, 0x4, R10 ;  /* 0x00000004031a7825 */ /* 0x040fe200078e020a */
[----:B------:R-:W5:Y:S04]  /*0710*/  LDG.E R20, desc[UR4][R20.64] ;  /* 0x0000000414147981 */ /* 0x000f68000c1e1900 */
[----:B------:R-:W5:Y:S01]  /*0720*/  LDG.E R29, desc[UR4][R22.64] ;  /* 0x00000004161d7981 */ /* 0x000f62000c1e1900 */
[----:B0-----:R-:W-:-:S03]  /*0730*/  IMAD.WIDE R24, R3, 0x4, R26 ;  /* 0x0000000403187825 */ /* 0x001fc600078e021a */
[----:B------:R0:W5:Y:S01]  /*0740*/  LDG.E R17, desc[UR4][R10.64] ;  /* 0x000000040a117981 */ /* 0x000162000c1e1900 */
[----:B------:R-:W-:-:S03]  /*0750*/  IMAD.WIDE R30, R3, 0x4, R22 ;  /* 0x00000004031e7825 */ /* 0x000fc600078e0216 */
[----:B------:R1:W5:Y:S04]  /*0760*/  LDG.E R9, desc[UR4][R26.64] ;  /* 0x000000041a097981 */ /* 0x000368000c1e1900 */
[----:B------:R-:W5:Y:S01]  /*0770*/  LDG.E R14, desc[UR4][R30.64] ;  /* 0x000000041e0e7981 */ /* 0x000f62000c1e1900 */
[----:B0-----:R-:W-:-:S04]  /*0780*/  IMAD.WIDE R10, R3, 0x4, R24 ;  /* 0x00000004030a7825 */ /* 0x001fc800078e0218 */
[C---:B------:R-:W-:Y:S02]  /*0790*/  IMAD.WIDE R22, R3.reuse, 0x4, R10 ;  /* 0x0000000403167825 */ /* 0x040fe400078e020a */
[----:B------:R-:W5:Y:S02]  /*07a0*/  LDG.E R11, desc[UR4][R10.64] ;  /* 0x000000040a0b7981 */ /* 0x000f64000c1e1900 */
[----:B-1----:R-:W-:Y:S02]  /*07b0*/  IMAD.WIDE R26, R3, 0x4, R22 ;  /* 0x00000004031a7825 */ /* 0x002fe400078e0216 */
[----:B------:R-:W5:Y:S04]  /*07c0*/  LDG.E R21, desc[UR4][R22.64] ;  /* 0x0000000416157981 */ /* 0x000f68000c1e1900 */
[----:B------:R-:W5:Y:S01]  /*07d0*/  LDG.E R27, desc[UR4][R26.64] ;  /* 0x000000041a1b7981 */ /* 0x000f62000c1e1900 */
[----:B--2---:R-:W-:Y:S01]  /*07e0*/  FFMA R37, R37, R18, R28 ;  /* 0x0000001225257223 */ /* 0x004fe2000000001c */
[----:B------:R-:W-:-:S02]  /*07f0*/  IMAD.WIDE R18, R35, 0x4, R12 ;  /* 0x0000000423127825 */ /* 0x000fc400078e020c */
[----:B------:R0:W2:Y:S04]  /*0800*/  LDG.E R35, desc[UR4][R24.64] ;  /* 0x0000000418237981 */ /* 0x0000a8000c1e1900 */
[----:B------:R-:W2:Y:S01]  /*0810*/  LDG.E R18, desc[UR4][R18.64] ;  /* 0x0000000412127981 */ /* 0x000ea2000c1e1900 */
[----:B---3--:R-:W-:Y:S01]  /*0820*/  FFMA R16, R16, R33, R37 ;  /* 0x0000002110107223 */ /* 0x008fe20000000025 */
[----:B------:R-:W-:-:S04]  /*0830*/  IMAD.WIDE R32, R3, 0x4, R30 ;  /* 0x0000000403207825 */ /* 0x000fc800078e021e */
[----:B0-----:R-:W-:Y:S02]  /*0840*/  IMAD.WIDE R24, R3, 0x4, R32 ;  /* 0x0000000403187825 */ /* 0x001fe400078e0220 */
[----:B------:R-:W3:Y:S02]  /*0850*/  LDG.E R32, desc[UR4][R32.64] ;  /* 0x0000000420207981 */ /* 0x000ee4000c1e1900 */
[----:B----4-:R-:W-:Y:S01]  /*0860*/  FFMA R8, R5, R8, R16 ;  /* 0x0000000805087223 */ /* 0x010fe20000000010 */
[----:B-----5:R-:W-:-:S06]  /*0870*/  IMAD.WIDE R30, R15, 0x4, R12 ;  /* 0x000000040f1e7825 */ /* 0x020fcc00078e020c */
[----:B------:R-:W3:Y:S01]  /*0880*/  LDG.E R31, desc[UR4][R30.64] ;  /* 0x000000041e1f7981 */ /* 0x000ee2000c1e1900 */
[----:B------:R-:W-:Y:S01]  /*0890*/  FFMA R5, R29, R20, R8 ;  /* 0x000000141d057223 */ /* 0x000fe20000000008 */
[----:B------:R-:W-:Y:S02]  /*08a0*/  IMAD.WIDE R28, R3, 0x4, R24 ;  /* 0x00000004031c7825 */ /* 0x000fe400078e0218 */
[----:B------:R-:W4:Y:S02]  /*08b0*/  LDG.E R24, desc[UR4][R24.64] ;  /* 0x0000000418187981 */ /* 0x000f24000c1e1900 */
[----:B------:R-:W-:Y:S02]  /*08c0*/  IMAD.WIDE R16, R17, 0x4, R12 ;  /* 0x0000000411107825 */ /* 0x000fe400078e020c */
[----:B------:R0:W5:Y:S02]  /*08d0*/  LDG.E R10, desc[UR4][R28.64] ;  /* 0x000000041c0a7981 */ /* 0x000164000c1e1900 */
[----:B------:R-:W-:-:S02]  /*08e0*/  IMAD.WIDE R22, R3, 0x4, R28 ;  /* 0x0000000403167825 */ /* 0x000fc400078e021c */
[----:B------:R-:W4:Y:S02]  /*08f0*/  LDG.E R17, desc[UR4][R16.64] ;  /* 0x0000000410117981 */ /* 0x000f24000c1e1900 */
[----:B------:R-:W-:-:S06]  /*0900*/  IMAD.WIDE R8, R9, 0x4, R12 ;  /* 0x0000000409087825 */ /* 0x000fcc00078e020c */
[----:B------:R-:W5:Y:S01]  /*0910*/  LDG.E R9, desc[UR4][R8.64] ;  /* 0x0000000408097981 */ /* 0x000f62000c1e1900 */
[----:B------:R-:W-:-:S06]  /*0920*/  IMAD.WIDE R20, R21, 0x4, R12 ;  /* 0x0000000415147825 */ /* 0x000fcc00078e020c */
[----:B------:R-:W5:Y:S01]  /*0930*/  LDG.E R20, desc[UR4][R20.64] ;  /* 0x0000000414147981 */ /* 0x000f62000c1e1900 */
[----:B--2---:R-:W-:Y:S01]  /*0940*/  FFMA R5, R14, R18, R5 ;  /* 0x000000120e057223 */ /* 0x004fe20000000005 */
[----:B------:R-:W-:-:S04]  /*0950*/  IMAD.WIDE R18, R35, 0x4, R12 ;  /* 0x0000000423127825 */ /* 0x000fc800078e020c */
[----:B------:R-:W-:Y:S02]  /*0960*/  IMAD.WIDE R14, R3, 0x4, R22 ;  /* 0x00000004030e7825 */ /* 0x000fe400078e0216 */
[----:B------:R-:W2:Y:S02]  /*0970*/  LDG.E R22, desc[UR4][R22.64] ;  /* 0x0000000416167981 */ /* 0x000ea4000c1e1900 */
[----:B------:R-:W-:Y:S02]  /*0980*/  IMAD.WIDE R34, R11, 0x4, R12 ;  /* 0x000000040b227825 */ /* 0x000fe400078e020c */
[----:B------:R-:W2:Y:S02]  /*0990*/  LDG.E R19, desc[UR4][R18.64] ;  /* 0x0000000412137981 */ /* 0x000ea4000c1e1900 */
[----:B0-----:R-:W-:Y:S02]  /*09a0*/  IMAD.WIDE R28, R3, 0x4, R14 ;  /* 0x00000004031c7825 */ /* 0x001fe400078e020e */
[----:B------:R-:W2:Y:S02]  /*09b0*/  LDG.E R14, desc[UR4][R14.64] ;  /* 0x000000040e0e7981 */ /* 0x000ea4000c1e1900 */
[----:B------:R-:W-:-:S02]  /*09c0*/  IMAD.WIDE R12, R27, 0x4, R12 ;  /* 0x000000041b0c7825 */ /* 0x000fc400078e020c */
[----:B------:R-:W2:Y:S02]  /*09d0*/  LDG.E R35, desc[UR4][R34.64] ;  /* 0x0000000422237981 */ /* 0x000ea4000c1e1900 */
[----:B------:R-:W-:Y:S02]  /*09e0*/  IMAD.WIDE R36, R3, 0x4, R28 ;  /* 0x0000000403247825 */ /* 0x000fe400078e021c */
[----:B------:R-:W2:Y:S04]  /*09f0*/  LDG.E R11, desc[UR4][R28.64] ;  /* 0x000000041c0b7981 */ /* 0x000ea8000c1e1900 */
[----:B------:R-:W2:Y:S04]  /*0a00*/  LDG.E R36, desc[UR4][R36.64] ;  /* 0x0000000424247981 */ /* 0x000ea8000c1e1900 */
[----:B------:R-:W2:Y:S01]  /*0a10*/  LDG.E R12, desc[UR4][R12.64] ;  /* 0x000000040c0c7981 */ /* 0x000ea2000c1e1900 */
[----:B---3--:R-:W-:Y:S01]  /*0a20*/  FFMA R5, R32, R31, R5 ;  /* 0x0000001f20057223 */ /* 0x008fe20000000005 */
[----:B------:R-:W-:-:S04]  /*0a30*/  IADD3 R4, PT, PT, R4, 0x10, RZ ;  /* 0x0000001004047810 */ /* 0x000fc80007ffe0ff */
[----:B------:R-:W-:Y:S01]  /*0a40*/  ISETP.NE.AND P0, PT, R4, RZ, PT ;  /* 0x000000ff0400720c */ /* 0x000fe20003f05270 */
[----:B----4-:R-:W-:-:S04]  /*0a50*/  FFMA R5, R24, R17, R5 ;  /* 0x0000001118057223 */ /* 0x010fc80000000005 */
[----:B-----5:R-:W-:Y:S01]  /*0a60*/  FFMA R5, R10, R9, R5 ;  /* 0x000000090a057223 */ /* 0x020fe20000000005 */
[----:B------:R-:W-:-:S03]  /*0a70*/  LEA R6, R3, R6, 0x4 ;  /* 0x0000000603067211 */ /* 0x000fc600078e20ff */
[----:B--2---:R-:W-:-:S04]  /*0a80*/  FFMA R5, R22, R19, R5 ;  /* 0x0000001316057223 */ /* 0x004fc80000000005 */
[----:B------:R-:W-:-:S04]  /*0a90*/  FFMA R14, R14, R35, R5 ;  /* 0x000000230e0e7223 */ /* 0x000fc80000000005 */
[----:B------:R-:W-:-:S04]  /*0aa0*/  FFMA R11, R11, R20, R14 ;  /* 0x000000140b0b7223 */ /* 0x000fc8000000000e */
[----:B------:R-:W-:Y:S01]  /*0ab0*/  FFMA R5, R36, R12, R11 ;  /* 0x0000000c24057223 */ /* 0x000fe2000000000b */
[----:B------:R-:W-:Y:S06]  /*0ac0*/  @P0 BRA `(.L_x_5) ;  /* 0xfffffff800240947 */ /* 0x000fec000383ffff */
.L_x_4:
[----:B------:R-:W-:Y:S05]  /*0ad0*/  BSYNC.RECONVERGENT B1 ;  /* 0x0000000000017941 */ /* 0x000fea0003800200 */
.L_x_3:
[----:B------:R-:W-:Y:S05]  /*0ae0*/  @!P1 BRA `(.L_x_2) ;  /* 0x0000000400e49947 */ /* 0x000fea0003800000 */
[----:B------:R-:W-:Y:S01]  /*0af0*/  ISETP.GE.U32.AND P0, PT, R7, 0x8, PT ;  /* 0x000000080700780c */ /* 0x000fe20003f06070 */
[----:B------:R-:W-:Y:S01]  /*0b00*/  BSSY.RECONVERGENT B1, `(.L_x_6) ;  /* 0x0000040000017945 */ /* 0x000fe20003800200 */
[----:B------:R-:W-:-:S04]  /*0b10*/  LOP3.LUT R4, R2, 0x7, RZ, 0xc0, !PT ;  /* 0x0000000702047812 */ /* 0x000fc800078ec0ff */
[----:B------:R-:W-:-:S07]  /*0b20*/  ISETP.NE.AND P1, PT, R4, RZ, PT ;  /* 0x000000ff0400720c */ /* 0x000fce0003f25270 */
[----:B------:R-:W-:Y:S06]  /*0b30*/  @!P0 BRA `(.L_x_7) ;  /* 0x0000000000f08947 */ /* 0x000fec0003800000 */
[----:B------:R-:W0:Y:S08]  /*0b40*/  LDC.64 R12, c[0x0][0x3b8] ;  /* 0x0000ee00ff0c7b82 */ /* 0x000e300000000a00 */
[----:B------:R-:W1:Y:S01]  /*0b50*/  LDC.64 R32, c[0x0][0x3b0] ;  /* 0x0000ec00ff207b82 */ /* 0x000e620000000a00 */
[----:B0-----:R-:W-:-:S05]  /*0b60*/  IMAD.WIDE R12, R6, 0x4, R12 ;  /* 0x00000004060c7825 */ /* 0x001fca00078e020c */
[----:B------:R0:W2:Y:S01]  /*0b70*/  LDG.E R23, desc[UR4][R12.64] ;  /* 0x000000040c177981 */ /* 0x0000a2000c1e1900 */
[----:B------:R-:W-:-:S05]  /*0b80*/  IMAD.WIDE R14, R3, 0x4, R12 ;  /* 0x00000004030e7825 */ /* 0x000fca00078e020c */
[----:B------:R3:W4:Y:S01]  /*0b90*/  LDG.E R27, desc[UR4][R14.64] ;  /* 0x000000040e1b7981 */ /* 0x000722000c1e1900 */
[C---:B------:R-:W-:Y:S01]  /*0ba0*/  IMAD.WIDE R16, R3.reuse, 0x4, R14 ;  /* 0x0000000403107825 */ /* 0x040fe200078e020e */
[----:B0-----:R-:W2:Y:S04]  /*0bb0*/  LDC.64 R12, c[0x0][0x3d0] ;  /* 0x0000f400ff0c7b82 */ /* 0x001ea80000000a00 */
[----:B------:R0:W5:Y:S01]  /*0bc0*/  LDG.E R25, desc[UR4][R16.64] ;  /* 0x0000000410197981 */ /* 0x000162000c1e1900 */
[----:B------:R-:W-:-:S04]  /*0bd0*/  IMAD.WIDE R18, R3, 0x4, R16 ;  /* 0x0000000403127825 */ /* 0x000fc800078e0210 */
[C---:B------:R-:W-:Y:S02]  /*0be0*/  IMAD.WIDE R10, R3.reuse, 0x4, R18 ;  /* 0x00000004030a7825 */ /* 0x040fe400078e0212 */
[----:B------:R-:W5:Y:S02]  /*0bf0*/  LDG.E R19, desc[UR4][R18.64] ;  /* 0x0000000412137981 */ /* 0x000f64000c1e1900 */
[C---:B------:R-:W-:Y:S02]  /*0c00*/  IMAD.WIDE R8, R3.reuse, 0x4, R10 ;  /* 0x0000000403087825 */ /* 0x040fe400078e020a */
[----:B------:R-:W5:Y:S02]  /*0c10*/  LDG.E R11, desc[UR4][R10.64] ;  /* 0x000000040a0b7981 */ /* 0x000f64000c1e1900 */
[C---:B------:R-:W-:Y:S02]  /*0c20*/  IMAD.WIDE R34, R3.reuse, 0x4, R8 ;  /* 0x0000000403227825 */ /* 0x040fe400078e0208 */
[----:B------:R-:W5:Y:S02]  /*0c30*/  LDG.E R9, desc[UR4][R8.64] ;  /* 0x0000000408097981 */ /* 0x000f64000c1e1900 */
[----:B------:R-:W-:-:S02]  /*0c40*/  IMAD.WIDE R28, R3, 0x4, R34 ;  /* 0x00000004031c7825 */ /* 0x000fc400078e0222 */
[----:B------:R-:W5:Y:S04]  /*0c50*/  LDG.E R7, desc[UR4][R34.64] ;  /* 0x0000000422077981 */ /* 0x000f68000c1e1900 */
[----:B------:R-:W5:Y:S01]  /*0c60*/  LDG.E R29, desc[UR4][R28.64] ;  /* 0x000000041c1d7981 */ /* 0x000f62000c1e1900 */
[----:B-1----:R-:W-:-:S05]  /*0c70*/  IMAD.WIDE R32, R6, 0x4, R32 ;  /* 0x0000000406207825 */ /* 0x002fca00078e0220 */
[----:B------:R-:W5:Y:S01]  /*0c80*/  LDG.E R26, desc[UR4][R32.64] ;  /* 0x00000004201a7981 */ /* 0x000f62000c1e1900 */
[----:B------:R-:W-:-:S05]  /*0c90*/  IMAD.WIDE R30, R3, 0x4, R32 ;  /* 0x00000004031e7825 */ /* 0x000fca00078e0220 */
[----:B------:R-:W5:Y:S01]  /*0ca0*/  LDG.E R24, desc[UR4][R30.64] ;  /* 0x000000041e187981 */ /* 0x000f62000c1e1900 */
[----:B---3--:R-:W-:-:S05]  /*0cb0*/  IMAD.WIDE R14, R3, 0x4, R30 ;  /* 0x00000004030e7825 */ /* 0x008fca00078e021e */
[----:B------:R1:W3:Y:S01]  /*0cc0*/  LDG.E R18, desc[UR4][R14.64] ;  /* 0x000000040e127981 */ /* 0x0002e2000c1e1900 */
[----:B------:R-:W-:-:S05]  /*0cd0*/  IMAD.WIDE R20, R3, 0x4, R14 ;  /* 0x0000000403147825 */ /* 0x000fca00078e020e */
[----:B------:R-:W3:Y:S01]  /*0ce0*/  LDG.E R10, desc[UR4][R20.64] ;  /* 0x00000004140a7981 */ /* 0x000ee2000c1e1900 */
[----:B0-----:R-:W-:-:S05]  /*0cf0*/  IMAD.WIDE R16, R3, 0x4, R20 ;  /* 0x0000000403107825 */ /* 0x001fca00078e0214 */
[----:B------:R0:W3:Y:S01]  /*0d00*/  LDG.E R8, desc[UR4][R16.64] ;  /* 0x0000000410087981 */ /* 0x0000e2000c1e1900 */
[----:B-1----:R-:W-:-:S04]  /*0d10*/  IMAD.WIDE R14, R3, 0x4, R16 ;  /* 0x00000004030e7825 */ /* 0x002fc800078e0210 */
[C---:B0-----:R-:W-:Y:S02]  /*0d20*/  IMAD.WIDE R16, R3.reuse, 0x4, R14 ;  /* 0x0000000403107825 */ /* 0x041fe400078e020e */
[----:B------:R-:W3:Y:S04]  /*0d30*/  LDG.E R14, desc[UR4][R14.64] ;  /* 0x000000040e0e7981 */ /* 0x000ee8000c1e1900 */
[----:B------:R4:W3:Y:S01]  /*0d40*/  LDG.E R28, desc[UR4][R16.64] ;  /* 0x00000004101c7981 */ /* 0x0008e2000c1e1900 */
[----:B------:R-:W-:-:S06]  /*0d50*/  IMAD.WIDE R20, R3, 0x4, R16 ;  /* 0x0000000403147825 */ /* 0x000fcc00078e0210 */
[----:B------:R-:W3:Y:S01]  /*0d60*/  LDG.E R20, desc[UR4][R20.64] ;  /* 0x0000000414147981 */ /* 0x000ee2000c1e1900 */
[----:B--2---:R-:W-:-:S05]  /*0d70*/  IMAD.WIDE R22, R23, 0x4, R12 ;  /* 0x0000000417167825 */ /* 0x004fca00078e020c */
[----:B------:R5:W2:Y:S01]  /*0d80*/  LDG.E R15, desc[UR4][R22.64] ;  /* 0x00000004160f7981 */ /* 0x000aa2000c1e1900 */
[----:B----4-:R-:W-:-:S05]  /*0d90*/  IMAD.WIDE R16, R27, 0x4, R12 ;  /* 0x000000041b107825 */ /* 0x010fca00078e020c */
[----:B------:R0:W4:Y:S01]  /*0da0*/  LDG.E R27, desc[UR4][R16.64] ;  /* 0x00000004101b7981 */ /* 0x000122000c1e1900 */
[----:B-----5:R-:W-:-:S05]  /*0db0*/  IMAD.WIDE R22, R25, 0x4, R12 ;  /* 0x0000000419167825 */ /* 0x020fca00078e020c */
[----:B------:R1:W3:Y:S01]  /*0dc0*/  LDG.E R25, desc[UR4][R22.64] ;  /* 0x0000000416197981 */ /* 0x0002e2000c1e1900 */
[----:B0-----:R-:W-:-:S05]  /*0dd0*/  IMAD.WIDE R16, R19, 0x4, R12 ;  /* 0x0000000413107825 */ /* 0x001fca00078e020c */
[----:B------:R0:W5:Y:S01]  /*0de0*/  LDG.E R19, desc[UR4][R16.64] ;  /* 0x0000000410137981 */ /* 0x000162000c1e1900 */
[----:B-1----:R-:W-:-:S04]  /*0df0*/  IMAD.WIDE R22, R9, 0x4, R12 ;  /* 0x0000000409167825 */ /* 0x002fc800078e020c */
[--C-:B0-----:R-:W-:Y:S01]  /*0e00*/  IMAD.WIDE R16, R11, 0x4, R12.reuse ;  /* 0x000000040b107825 */ /* 0x101fe200078e020c */
[----:B------:R0:W5:Y:S04]  /*0e10*/  LDG.E R9, desc[UR4][R22.64] ;  /* 0x0000000416097981 */ /* 0x000168000c1e1900 */
[----:B------:R-:W5:Y:S01]  /*0e20*/  LDG.E R11, desc[UR4][R16.64] ;  /* 0x00000004100b7981 */ /* 0x000f62000c1e1900 */
[----:B0-----:R-:W-:-:S04]  /*0e30*/  IMAD.WIDE R22, R7, 0x4, R12 ;  /* 0x0000000407167825 */ /* 0x001fc800078e020c */
[----:B------:R-:W-:Y:S01]  /*0e40*/  IMAD.WIDE R12, R29, 0x4, R12 ;  /* 0x000000041d0c7825 */ /* 0x000fe200078e020c */
[----:B------:R-:W5:Y:S05]  /*0e50*/  LDG.E R7, desc[UR4][R22.64] ;  /* 0x0000000416077981 */ /* 0x000f6a000c1e1900 */
[----:B------:R-:W5:Y:S01]  /*0e60*/  LDG.E R12, desc[UR4][R12.64] ;  /* 0x000000040c0c7981 */ /* 0x000f62000c1e1900 */
[----:B------:R-:W-:Y:S01]  /*0e70*/  LEA R6, R3, R6, 0x3 ;  /* 0x0000000603067211 */ /* 0x000fe200078e18ff */
[----:B--2---:R-:W-:-:S04]  /*0e80*/  FFMA R15, R26, R15, R5 ;  /* 0x0000000f1a0f7223 */ /* 0x004fc80000000005 */
[----:B----4-:R-:W-:-:S04]  /*0e90*/  FFMA R15, R24, R27, R15 ;  /* 0x0000001b180f7223 */ /* 0x010fc8000000000f */
[----:B---3--:R-:W-:-:S04]  /*0ea0*/  FFMA R15, R18, R25, R15 ;  /* 0x00000019120f7223 */ /* 0x008fc8000000000f */
[----:B-----5:R-:W-:-:S04]  /*0eb0*/  FFMA R15, R10, R19, R15 ;  /* 0x000000130a0f7223 */ /* 0x020fc8000000000f */
[----:B------:R-:W-:-:S04]  /*0ec0*/  FFMA R11, R8, R11, R15 ;  /* 0x0000000b080b7223 */ /* 0x000fc8000000000f */
[----:B------:R-:W-:-:S04]  /*0ed0*/  FFMA R9, R14, R9, R11 ;  /* 0x000000090e097223 */ /* 0x000fc8000000000b */
[----:B------:R-:W-:-:S04]  /*0ee0*/  FFMA R7, R28, R7, R9 ;  /* 0x000000071c077223 */ /* 0x000fc80000000009 */
[----:B------:R-:W-:-:S07]  /*0ef0*/  FFMA R5, R20, R12, R7 ;  /* 0x0000000c14057223 */ /* 0x000fce0000000007 */
.L_x_7:
[----:B------:R-:W-:Y:S05]  /*0f00*/  BSYNC.RECONVERGENT B1 ;  /* 0x0000000000017941 */ /* 0x000fea0003800200 */
.L_x_6:
        /* <DEDUP_REMOVED lines=8> */
[----:B0-----:R-:W-:-:S07]  /*0f90*/  IMAD.WIDE R14, R6, 0x4, R8 ;  /* 0x00000004060e7825 */ /* 0x001fce00078e0208 */
[----:B------:R-:W0:Y:S01]  /*0fa0*/  LDC.64 R8, c[0x0][0x3d0] ;  /* 0x0000f400ff087b82 */ /* 0x000e220000000a00 */
[----:B------:R2:W0:Y:S01]  /*0fb0*/  LDG.E R23, desc[UR4][R14.64] ;  /* 0x000000040e177981 */ /* 0x000422000c1e1900 */
[----:B------:R-:W-:-:S05]  /*0fc0*/  IMAD.WIDE R16, R3, 0x4, R14 ;  /* 0x0000000403107825 */ /* 0x000fca00078e020e */
[----:B------:R3:W4:Y:S01]  /*0fd0*/  LDG.E R19, desc[UR4][R16.64] ;  /* 0x0000000410137981 */ /* 0x000722000c1e1900 */
[----:B------:R-:W-:-:S04]  /*0fe0*/  IMAD.WIDE R24, R3, 0x4, R16 ;  /* 0x0000000403187825 */ /* 0x000fc800078e0210 */
[----:B------:R-:W-:Y:S02]  /*0ff0*/  IMAD.WIDE R26, R3, 0x4, R24 ;  /* 0x00000004031a7825 */ /* 0x000fe400078e0218 */
[----:B------:R-:W5:Y:S04]  /*1000*/  LDG.E R25, desc[UR4][R24.64] ;  /* 0x0000000418197981 */ /* 0x000f68000c1e1900 */
[----:B------:R-:W5:Y:S01]  /*1010*/  LDG.E R7, desc[UR4][R26.64] ;  /* 0x000000041a077981 */ /* 0x000f62000c1e1900 */
[----:B-1----:R-:W-:-:S04]  /*1020*/  IMAD.WIDE R20, R6, 0x4, R10 ;  /* 0x0000000406147825 */ /* 0x002fc800078e020a */
[C---:B------:R-:W-:Y:S02]  /*1030*/  IMAD.WIDE R12, R3.reuse, 0x4, R20 ;  /* 0x00000004030c7825 */ /* 0x040fe400078e0214 */
[----:B------:R-:W5:Y:S02]  /*1040*/  LDG.E R20, desc[UR4][R20.64] ;  /* 0x0000000414147981 */ /* 0x000f64000c1e1900 */
[C---:B--2---:R-:W-:Y:S02]  /*1050*/  IMAD.WIDE R14, R3.reuse, 0x4, R12 ;  /* 0x00000004030e7825 */ /* 0x044fe400078e020c */
[----:B------:R-:W2:Y:S02]  /*1060*/  LDG.E R13, desc[UR4][R12.64] ;  /* 0x000000040c0d7981 */ /* 0x000ea4000c1e1900 */
[----:B---3--:R-:W-:-:S06]  /*1070*/  IMAD.WIDE R16, R3, 0x4, R14 ;  /* 0x0000000403107825 */ /* 0x008fcc00078e020e */
[----:B------:R-:W3:Y:S01]  /*1080*/  LDG.E R17, desc[UR4][R16.64] ;  /* 0x0000000410117981 */ /* 0x000ee2000c1e1900 */
[----:B0-----:R-:W-:-:S05]  /*1090*/  IMAD.WIDE R22, R23, 0x4, R8 ;  /* 0x0000000417167825 */ /* 0x001fca00078e0208 */
[----:B------:R-:W2:Y:S01]  /*10a0*/  LDG.E R4, desc[UR4][R22.64] ;  /* 0x0000000416047981 */ /* 0x000ea2000c1e1900 */
[----:B----4-:R-:W-:-:S06]  /*10b0*/  IMAD.WIDE R18, R19, 0x4, R8 ;  /* 0x0000000413127825 */ /* 0x010fcc00078e0208 */
[----:B------:R-:W4:Y:S01]  /*10c0*/  LDG.E R18, desc[UR4][R18.64] ;  /* 0x0000000412127981 */ /* 0x000f22000c1e1900 */
[----:B-----5:R-:W-:-:S03]  /*10d0*/  IMAD.WIDE R10, R25, 0x4, R8 ;  /* 0x00000004190a7825 */ /* 0x020fc600078e0208 */
[----:B------:R-:W5:Y:S01]  /*10e0*/  LDG.E R25, desc[UR4][R14.64] ;  /* 0x000000040e197981 */ /* 0x000f62000c1e1900 */
[----:B------:R-:W-:-:S03]  /*10f0*/  IMAD.WIDE R8, R7, 0x4, R8 ;  /* 0x0000000407087825 */ /* 0x000fc600078e0208 */
[----:B------:R-:W5:Y:S04]  /*1100*/  LDG.E R10, desc[UR4][R10.64] ;  /* 0x000000040a0a7981 */ /* 0x000f68000c1e1900 */
[----:B------:R-:W3:Y:S01]  /*1110*/  LDG.E R8, desc[UR4][R8.64] ;  /* 0x0000000408087981 */ /* 0x000ee2000c1e1900 */
[----:B------:R-:W-:Y:S01]  /*1120*/  LEA R6, R3, R6, 0x2 ;  /* 0x0000000603067211 */ /* 0x000fe200078e10ff */
[----:B--2---:R-:W-:-:S04]  /*1130*/  FFMA R4, R20, R4, R5 ;  /* 0x0000000414047223 */ /* 0x004fc80000000005 */
[----:B----4-:R-:W-:-:S04]  /*1140*/  FFMA R4, R13, R18, R4 ;  /* 0x000000120d047223 */ /* 0x010fc80000000004 */
[----:B-----5:R-:W-:-:S04]  /*1150*/  FFMA R4, R25, R10, R4 ;  /* 0x0000000a19047223 */ /* 0x020fc80000000004 */
[----:B---3--:R-:W-:-:S07]  /*1160*/  FFMA R5, R17, R8, R4 ;  /* 0x0000000811057223 */ /* 0x008fce0000000004 */
.L_x_9:
[----:B------:R-:W-:Y:S05]  /*1170*/  BSYNC.RECONVERGENT B1 ;  /* 0x0000000000017941 */ /* 0x000fea0003800200 */
.L_x_8:
[----:B------:R-:W-:Y:S05]  /*1180*/  @!P1 BRA `(.L_x_2) ;  /* 0x00000000003c9947 */ /* 0x000fea0003800000 */
[----:B------:R-:W0:Y:S01]  /*1190*/  LDC.64 R8, c[0x0][0x3d0] ;  /* 0x0000f400ff087b82 */ /* 0x000e220000000a00 */
[----:B------:R-:W-:-:S07]  /*11a0*/  IADD3 R2, PT, PT, -R2, RZ, RZ ;  /* 0x000000ff02027210 */ /* 0x000fce0007ffe1ff */
[----:B------:R-:W1:Y:S08]  /*11b0*/  LDC.64 R10, c[0x0][0x3b0] ;  /* 0x0000ec00ff0a7b82 */ /* 0x000e700000000a00 */
[----:B------:R-:W2:Y:S02]  /*11c0*/  LDC.64 R12, c[0x0][0x3b8] ;  /* 0x0000ee00ff0c7b82 */ /* 0x000ea40000000a00 */
.L_x_10:
[----:B--2---:R-:W-:-:S05]  /*11d0*/  IMAD.WIDE R16, R6, 0x4, R12 ;  /* 0x0000000406107825 */ /* 0x004fca00078e020c */
[----:B------:R-:W0:Y:S01]  /*11e0*/  LDG.E R15, desc[UR4][R16.64] ;  /* 0x00000004100f7981 */ /* 0x000e22000c1e1900 */
[----:B-1----:R-:W-:-:S06]  /*11f0*/  IMAD.WIDE R18, R6, 0x4, R10 ;  /* 0x0000000406127825 */ /* 0x002fcc00078e020a */
[----:B------:R-:W2:Y:S01]  /*1200*/  LDG.E R18, desc[UR4][R18.64] ;  /* 0x0000000412127981 */ /* 0x000ea2000c1e1900 */
[----:B------:R-:W-:Y:S01]  /*1210*/  IADD3 R2, PT, PT, R2, 0x1, RZ ;  /* 0x0000000102027810 */ /* 0x000fe20007ffe0ff */
[----:B0-----:R-:W-:-:S06]  /*1220*/  IMAD.WIDE R14, R15, 0x4, R8 ;  /* 0x000000040f0e7825 */ /* 0x001fcc00078e0208 */
[----:B------:R-:W2:Y:S01]  /*1230*/  LDG.E R14, desc[UR4][R14.64] ;  /* 0x000000040e0e7981 */ /* 0x000ea2000c1e1900 */
[----:B------:R-:W-:Y:S02]  /*1240*/  ISETP.NE.AND P0, PT, R2, RZ, PT ;  /* 0x000000ff0200720c */ /* 0x000fe40003f05270 */
[----:B------:R-:W-:Y:S01]  /*1250*/  IADD3 R6, PT, PT, R6, R3, RZ ;  /* 0x0000000306067210 */ /* 0x000fe20007ffe0ff */
[----:B--2---:R-:W-:-:S10]  /*1260*/  FFMA R5, R18, R14, R5 ;  /* 0x0000000e12057223 */ /* 0x004fd40000000005 */
[----:B------:R-:W-:Y:S05]  /*1270*/  @P0 BRA `(.L_x_10) ;  /* 0xfffffffc00d40947 */ /* 0x000fea000383ffff */
.L_x_2:
[----:B------:R-:W-:Y:S05]  /*1280*/  BSYNC.RECONVERGENT B0 ;  /* 0x0000000000007941 */ /* 0x000fea0003800200 */
.L_x_1:
[----:B------:R-:W0:Y:S02]  /*1290*/  LDC.64 R2, c[0x0][0x380] ;  /* 0x0000e000ff027b82 */ /* 0x000e240000000a00 */
[----:B0-----:R-:W-:-:S05]  /*12a0*/  IMAD.WIDE R2, R0, 0x4, R2 ;  /* 0x0000000400027825 */ /* 0x001fca00078e0202 */
[----:B------:R-:W-:Y:S01]  /*12b0*/  STG.E desc[UR4][R2.64], R5 ;  /* 0x0000000502007986 */ /* 0x000fe2000c101904 */
[----:B------:R-:W-:Y:S05]  /*12c0*/  EXIT ;  /* 0x000000000000794d */ /* 0x000fea0003800000 */
.L_x_11:
        /* <DEDUP_REMOVED lines=11> */
.L_x_31:


//--------------------- .text._Z20SpMVM_ELLPACK_kernelPf7ellpackPKf --------------------------
	.section	.text._Z20SpMVM_ELLPACK_kernelPf7ellpackPKf,"ax",@progbits
	.align	128
        .global         _Z20SpMVM_ELLPACK_kernelPf7ellpackPKf
        .type           _Z20SpMVM_ELLPACK_kernelPf7ellpackPKf,@function
        .size           _Z20SpMVM_ELLPACK_kernelPf7ellpackPKf,(.L_x_32 - _Z20SpMVM_ELLPACK_kernelPf7ellpackPKf)
        .other          _Z20SpMVM_ELLPACK_kernelPf7ellpackPKf,@"STO_CUDA_ENTRY STV_DEFAULT"
_Z20SpMVM_ELLPACK_kernelPf7ellpackPKf:
.text._Z20SpMVM_ELLPACK_kernelPf7ellpackPKf:
[----:B------:R-:W-:Y:S01]  /*0000*/  LDC R1, c[0x0][0x37c] ;  /* 0x0000df00ff017b82 */ /* 0x000fe20000000800 */
[----:B------:R-:W0:Y:S07]  /*0010*/  S2R R2, SR_TID.X ;  /* 0x0000000000027919 */ /* 0x000e2e0000002100 */
[----:B------:R-:W0:Y:S08]  /*0020*/  S2UR UR4, SR_CTAID.X ;  /* 0x00000000000479c3 */ /* 0x000e300000002500 */
[----:B------:R-:W0:Y:S08]  /*0030*/  LDC R3, c[0x0][0x360] ;  /* 0x0000d800ff037b82 */ /* 0x000e300000000800 */
[----:B------:R-:W1:Y:S01]  /*0040*/  LDC R0, c[0x0][0x388] ;  /* 0x0000e200ff007b82 */ /* 0x000e620000000800 */
[----:B0-----:R-:W-:-:S05]  /*0050*/  IMAD R3, R3, UR4, R2 ;  /* 0x0000000403037c24 */ /* 0x001fca000f8e0202 */
[----:B-1----:R-:W-:-:S13]  /*0060*/  ISETP.GE.AND P0, PT, R3, R0, PT ;  /* 0x000000000300720c */ /* 0x002fda0003f06270 */
[----:B------:R-:W-:Y:S05]  /*0070*/  @P0 EXIT ;  /* 0x000000000000094d */ /* 0x000fea0003800000 */
[----:B------:R-:W0:Y:S01]  /*0080*/  LDCU UR5, c[0x0][0x390] ;  /* 0x00007200ff0577ac */ /* 0x000e220008000800 */
[----:B------:R-:W-:Y:S01]  /*0090*/  HFMA2 R4, -RZ, RZ, 0, 0 ;  /* 0x00000000ff047431 */ /* 0x000fe200000001ff */
[----:B------:R-:W1:Y:S01]  /*00a0*/  LDCU.64 UR8, c[0x0][0x358] ;  /* 0x00006b00ff0877ac */ /* 0x000e620008000a00 */
[----:B0-----:R-:W-:-:S09]  /*00b0*/  UISETP.GE.AND UP0, UPT, UR5, 0x1, UPT ;  /* 0x000000010500788c */ /* 0x001fd2000bf06270 */
[----:B-1----:R-:W-:Y:S05]  /*00c0*/  BRA.U !UP0, `(.L_x_12) ;  /* 0x0000000d08dc7547 */ /* 0x002fea000b800000 */
[----:B------:R-:W-:Y:S01]  /*00d0*/  UISETP.GE.U32.AND UP1, UPT, UR5, 0x10, UPT ;  /* 0x000000100500788c */ /* 0x000fe2000bf26070 */
[----:B------:R-:W-:Y:S01]  /*00e0*/  MOV R4, RZ ;  /* 0x000000ff00047202 */ /* 0x000fe20000000f00 */
[----:B------:R-:W-:Y:S01]  /*00f0*/  ULOP3.LUT UR6, UR5, 0xf, URZ, 0xc0, !UPT ;  /* 0x0000000f05067892 */ /* 0x000fe2000f8ec0ff */
[----:B------:R-:W-:-:S03]  /*0100*/  MOV R5, R3 ;  /* 0x0000000300057202 */ /* 0x000fc60000000f00 */
[----:B------:R-:W-:-:S03]  /*0110*/  UISETP.NE.AND UP0, UPT, UR6, URZ, UPT ;  /* 0x000000ff0600728c */ /* 0x000fc6000bf05270 */
[----:B------:R-:W-:Y:S08]  /*0120*/  BRA.U !UP1, `(.L_x_13) ;  /* 0x0000000509ec7547 */ /* 0x000ff0000b800000 */
[----:B------:R-:W-:Y:S01]  /*0130*/  ULOP3.LUT UR4, UR5, 0x7ffffff0, URZ, 0xc0, !UPT ;  /* 0x7ffffff005047892 */ /* 0x000fe2000f8ec0ff */
[----:B------:R-:W-:Y:S02]  /*0140*/  MOV R4, RZ ;  /* 0x000000ff00047202 */ /* 0x000fe40000000f00 */
[----:B------:R-:W-:Y:S01]  /*0150*/  MOV R5, R3 ;  /* 0x0000000300057202 */ /* 0x000fe20000000f00 */
[----:B------:R-:W-:-:S12]  /*0160*/  UIADD3 UR4, UPT, UPT, -UR4, URZ, URZ ;  /* 0x000000ff04047290 */ /* 0x000fd8000fffe1ff */
.L_x_14:
[----:B------:R-:W0:Y:S02]  /*0170*/  LDC.64 R6, c[0x0][0x3b0] ;  /* 0x0000ec00ff067b82 */ /* 0x000e240000000a00 */
[----:B0-----:R-:W-:-:S05]  /*0180*/  IMAD.WIDE R6, R5, 0x4, R6 ;  /* 0x0000000405067825 */ /* 0x001fca00078e0206 */
[----:B------:R0:W2:Y:S01]  /*0190*/  LDG.E R29, desc[UR8][R6.64] ;  /* 0x00000008061d7981 */ /* 0x0000a2000c1e1900 */
[----:B------:R-:W-:-:S05]  /*01a0*/  IMAD.WIDE R12, R0, 0x4, R6 ;  /* 0x00000004000c7825 */ /* 0x000fca00078e0206 */
[----:B------:R1:W3:Y:S01]  /*01b0*/  LDG.E R25, desc[UR8][R12.64] ;  /* 0x000000080c197981 */ /* 0x0002e2000c1e1900 */
[C---:B------:R-:W-:Y:S01]  /*01c0*/  IMAD.WIDE R18, R0.reuse, 0x4, R12 ;  /* 0x0000000400127825 */ /* 0x040fe200078e020c */
[----:B0-----:R-:W0:Y:S04]  /*01d0*/  LDC.64 R6, c[0x0][0x3a8] ;  /* 0x0000ea00ff067b82 */ /* 0x001e280000000a00 */
[----:B------:R-:W4:Y:S01]  /*01e0*/  LDG.E R11, desc[UR8][R18.64] ;  /* 0x00000008120b7981 */ /* 0x000f22000c1e1900 */
[----:B------:R-:W-:-:S03]  /*01f0*/  IMAD.WIDE R14, R0, 0x4, R18 ;  /* 0x00000004000e7825 */ /* 0x000fc600078e0212 */
[----:B-1----:R-:W2:Y:S01]  /*0200*/  LDC.64 R12, c[0x0][0x3b8] ;  /* 0x0000ee00ff0c7b82 */ /* 0x002ea20000000a00 */
[C---:B------:R-:W-:Y:S02]  /*0210*/  IMAD.WIDE R26, R0.reuse, 0x4, R14 ;  /* 0x00000004001a7825 */ /* 0x040fe400078e020e */
[----:B------:R-:W5:Y:S04]  /*0220*/  LDG.E R15, desc[UR8][R14.64] ;  /* 0x000000080e0f7981 */ /* 0x000f68000c1e1900 */
[----:B------:R-:W5:Y:S01]  /*0230*/  LDG.E R21, desc[UR8][R26.64] ;  /* 0x000000081a157981 */ /* 0x000f62000c1e1900 */
[----:B------:R-:W-:-:S05]  /*0240*/  IMAD.WIDE R16, R0, 0x4, R26 ;  /* 0x0000000400107825 */ /* 0x000fca00078e021a */
[----:B------:R1:W5:Y:S02]  /*0250*/  LDG.E R9, desc[UR8][R16.64] ;  /* 0x0000000810097981 */ /* 0x000364000c1e1900 */
[----:B-1----:R-:W-:-:S05]  /*0260*/  IMAD.WIDE R16, R0, 0x4, R16 ;  /* 0x0000000400107825 */ /* 0x002fca00078e0210 */
[----:B------:R-:W5:Y:S01]  /*0270*/  LDG.E R23, desc[UR8][R16.64] ;  /* 0x0000000810177981 */ /* 0x000f62000c1e1900 */
[----:B0-----:R-:W-:-:S04]  /*0280*/  IMAD.WIDE R6, R5, 0x4, R6 ;  /* 0x0000000405067825 */ /* 0x001fc800078e0206 */
[----:B------:R-:W-:-:S05]  /*0290*/  IMAD.WIDE R26, R0, 0x4, R6 ;  /* 0x00000004001a7825 */ /* 0x000fca00078e0206 */
[----:B------:R0:W5:Y:S02]  /*02a0*/  LDG.E R22, desc[UR8][R26.64] ;  /* 0x000000081a167981 */ /* 0x000164000c1e1900 */
[----:B0-----:R-:W-:-:S05]  /*02b0*/  IMAD.WIDE R26, R0, 0x4, R26 ;  /* 0x00000004001a7825 */ /* 0x001fca00078e021a */
[----:B------:R-:W5:Y:S01]  /*02c0*/  LDG.E R8, desc[UR8][R26.64] ;  /* 0x000000081a087981 */ /* 0x000f62000c1e1900 */
[----:B--2---:R-:W-:-:S06]  /*02d0*/  IMAD.WIDE R28, R29, 0x4, R12 ;  /* 0x000000041d1c7825 */ /* 0x004fcc00078e020c */
[----:B------:R-:W2:Y:S01]  /*02e0*/  LDG.E R28, desc[UR8][R28.64] ;  /* 0x000000081c1c7981 */ /* 0x000ea2000c1e1900 */
[----:B---3--:R-:W-:-:S06]  /*02f0*/  IMAD.WIDE R24, R25, 0x4, R12 ;  /* 0x0000000419187825 */ /* 0x008fcc00078e020c */
[----:B------:R-:W3:Y:S04]  /*0300*/  LDG.E R25, desc[UR8][R24.64] ;  /* 0x0000000818197981 */ /* 0x000ee8000c1e1900 */
[----:B------:R-:W2:Y:S01]  /*0310*/  LDG.E R29, desc[UR8][R6.64] ;  /* 0x00000008061d7981 */ /* 0x000ea2000c1e1900 */
[----:B----4-:R-:W-:-:S06]  /*0320*/  IMAD.WIDE R10, R11, 0x4, R12 ;  /* 0x000000040b0a7825 */ /* 0x010fcc00078e020c */
[----:B------:R-:W4:Y:S01]  /*0330*/  LDG.E R11, desc[UR8][R10.64] ;  /* 0x000000080a0b7981 */ /* 0x000f22000c1e1900 */
[----:B------:R-:W-:-:S04]  /*0340*/  IMAD.WIDE R18, R0, 0x4, R26 ;  /* 0x0000000400127825 */ /* 0x000fc800078e021a */
[--C-:B-----5:R-:W-:Y:S01]  /*0350*/  IMAD.WIDE R14, R15, 0x4, R12.reuse ;  /* 0x000000040f0e7825 */ /* 0x120fe200078e020c */
[----:B------:R0:W5:Y:S03]  /*0360*/  LDG.E R6, desc[UR8][R18.64] ;  /* 0x0000000812067981 */ /* 0x000166000c1e1900 */
[----:B------:R-:W-:Y:S01]  /*0370*/  IMAD.WIDE R20, R21, 0x4, R12 ;  /* 0x0000000415147825 */ /* 0x000fe200078e020c */
[----:B------:R1:W5:Y:S04]  /*0380*/  LDG.E R7, desc[UR8][R14.64] ;  /* 0x000000080e077981 */ /* 0x000368000c1e1900 */
[----:B------:R1:W5:Y:S01]  /*0390*/  LDG.E R10, desc[UR8][R20.64] ;  /* 0x00000008140a7981 */ /* 0x000362000c1e1900 */
[----:B0-----:R-:W-:-:S05]  /*03a0*/  IMAD.WIDE R18, R0, 0x4, R18 ;  /* 0x0000000400127825 */ /* 0x001fca00078e0212 */
[----:B------:R0:W5:Y:S01]  /*03b0*/  LDG.E R27, desc[UR8][R18.64] ;  /* 0x00000008121b7981 */ /* 0x000162000c1e1900 */
[----:B-1----:R-:W-:-:S04]  /*03c0*/  IMAD.WIDE R14, R0, 0x4, R18 ;  /* 0x00000004000e7825 */ /* 0x002fc800078e0212 */
[--C-:B------:R-:W-:Y:S01]  /*03d0*/  IMAD.WIDE R20, R9, 0x4, R12.reuse ;  /* 0x0000000409147825 */ /* 0x100fe200078e020c */
[----:B------:R1:W5:Y:S04]  /*03e0*/  LDG.E R26, desc[UR8][R14.64] ;  /* 0x000000080e1a7981 */ /* 0x000368000c1e1900 */
[----:B------:R-:W5:Y:S01]  /*03f0*/  LDG.E R9, desc[UR8][R20.64] ;  /* 0x0000000814097981 */ /* 0x000f62000c1e1900 */
[----:B0-----:R-:W-:-:S04]  /*0400*/  IMAD.WIDE R18, R23, 0x4, R12 ;  /* 0x0000000417127825 */ /* 0x001fc800078e020c */
[C---:B------:R-:W-:Y:S01]  /*0410*/  IMAD.WIDE R16, R0.reuse, 0x4, R16 ;  /* 0x0000000400107825 */ /* 0x040fe200078e0210 */
[----:B------:R0:W5:Y:S03]  /*0420*/  LDG.E R23, desc[UR8][R18.64] ;  /* 0x0000000812177981 */ /* 0x000166000c1e1900 */
[C---:B-1----:R-:W-:Y:S01]  /*0430*/  IMAD.WIDE R14, R0.reuse, 0x4, R14 ;  /* 0x00000004000e7825 */ /* 0x042fe200078e020e */
[----:B------:R-:W5:Y:S04]  /*0440*/  LDG.E R2, desc[UR8][R16.64] ;  /* 0x0000000810027981 */ /* 0x000f68000c1e1900 */
[----:B------:R-:W5:Y:S01]  /*0450*/  LDG.E R24, desc[UR8][R14.64] ;  /* 0x000000080e187981 */ /* 0x000f62000c1e1900 */
[----:B0-----:R-:W-:-:S05]  /*0460*/  IMAD.WIDE R18, R0, 0x4, R16 ;  /* 0x0000000400127825 */ /* 0x001fca00078e0210 */
[----:B------:R2:W5:Y:S01]  /*0470*/  LDG.E R17, desc[UR8][R18.64] ;  /* 0x0000000812117981 */ /* 0x000562000c1e1900 */
[----:B------:R-:W-:-:S04]  /*0480*/  IMAD.WIDE R20, R0, 0x4, R18 ;  /* 0x0000000400147825 */ /* 0x000fc800078e0212 */
[----:B--2---:R-:W-:Y:S02]  /*0490*/  FFMA R19, R29, R28, R4 ;  /* 0x0000001c1d137223 */ /* 0x004fe40000000004 */
[----:B------:R0:W2:Y:S02]  /*04a0*/  LDG.E R4, desc[UR8][R20.64] ;  /* 0x0000000814047981 */ /* 0x0000a4000c1e1900 */
[----:B0-----:R-:W-:-:S04]  /*04b0*/  IMAD.WIDE R20, R0, 0x4, R20 ;  /* 0x0000000400147825 */ /* 0x001fc800078e0214 */
[----:B---3--:R-:W-:Y:S01]  /*04c0*/  FFMA R25, R22, R25, R19 ;  /* 0x0000001916197223 */ /* 0x008fe20000000013 */
[----:B------:R-:W3:Y:S01]  /*04d0*/  LDG.E R16, desc[UR8][R20.64] ;  /* 0x0000000814107981 */ /* 0x000ee2000c1e1900 */
[----:B------:R-:W-:-:S05]  /*04e0*/  IMAD.WIDE R28, R0, 0x4, R20 ;  /* 0x00000004001c7825 */ /* 0x000fca00078e0214 */
[----:B------:R0:W3:Y:S02]  /*04f0*/  LDG.E R22, desc[UR8][R28.64] ;  /* 0x000000081c167981 */ /* 0x0000e4000c1e1900 */
[----:B0-----:R-:W-:-:S04]  /*0500*/  IMAD.WIDE R28, R0, 0x4, R28 ;  /* 0x00000004001c7825 */ /* 0x001fc800078e021c */
[----:B----4-:R-:W-:Y:S01]  /*0510*/  FFMA R11, R8, R11, R25 ;  /* 0x0000000b080b7223 */ /* 0x010fe20000000019 */
[----:B------:R-:W4:Y:S01]  /*0520*/  LDG.E R21, desc[UR8][R28.64] ;  /* 0x000000081c157981 */ /* 0x000f22000c1e1900 */
[----:B------:R-:W-:-:S05]  /*0530*/  IMAD.WIDE R18, R0, 0x4, R28 ;  /* 0x0000000400127825 */ /* 0x000fca00078e021c */
[----:B------:R0:W4:Y:S02]  /*0540*/  LDG.E R25, desc[UR8][R18.64] ;  /* 0x0000000812197981 */ /* 0x000124000c1e1900 */
[----:B0-----:R-:W-:-:S05]  /*0550*/  IMAD.WIDE R18, R0, 0x4, R18 ;  /* 0x0000000400127825 */ /* 0x001fca00078e0212 */
[----:B------:R0:W4:Y:S02]  /*0560*/  LDG.E R8, desc[UR8][R18.64] ;  /* 0x0000000812087981 */ /* 0x000124000c1e1900 */
[----:B0-----:R-:W-:-:S05]  /*0570*/  IMAD.WIDE R18, R0, 0x4, R18 ;  /* 0x0000000400127825 */ /* 0x001fca00078e0212 */
[----:B------:R0:W4:Y:S01]  /*0580*/  LDG.E R20, desc[UR8][R18.64] ;  /* 0x0000000812147981 */ /* 0x000122000c1e1900 */
[----:B------:R-:W-:-:S04]  /*0590*/  IMAD.WIDE R14, R0, 0x4, R14 ;  /* 0x00000004000e7825 */ /* 0x000fc800078e020e */
[----:B-----5:R-:W-:Y:S01]  /*05a0*/  FFMA R11, R6, R7, R11 ;  /* 0x00000007060b7223 */ /* 0x020fe2000000000b */
[----:B------:R-:W-:-:S04]  /*05b0*/  IMAD.WIDE R6, R0, 0x4, R14 ;  /* 0x0000000400067825 */ /* 0x000fc800078e020e */
[----:B------:R-:W-:Y:S01]  /*05c0*/  FFMA R27, R27, R10, R11 ;  /* 0x0000000a1b1b7223 */ /* 0x000fe2000000000b */
[----:B------:R-:W5:Y:S01]  /*05d0*/  LDG.E R14, desc[UR8][R14.64] ;  /* 0x000000080e0e7981 */ /* 0x000f62000c1e1900 */
[----:B------:R-:W-:-:S04]  /*05e0*/  IMAD.WIDE R10, R0, 0x4, R6 ;  /* 0x00000004000a7825 */ /* 0x000fc800078e0206 */
[----:B------:R-:W-:Y:S01]  /*05f0*/  FFMA R9, R26, R9, R27 ;  /* 0x000000091a097223 */ /* 0x000fe2000000001b */
[----:B------:R-:W-:-:S04]  /*0600*/  IMAD.WIDE R26, R0, 0x4, R10 ;  /* 0x00000004001a7825 */ /* 0x000fc800078e020a */
[----:B------:R-:W-:-:S04]  /*0610*/  IMAD.WIDE R28, R0, 0x4, R26 ;  /* 0x00000004001c7825 */ /* 0x000fc800078e021a */
[----:B------:R-:W-:Y:S01]  /*0620*/  FFMA R23, R24, R23, R9 ;  /* 0x0000001718177223 */ /* 0x000fe20000000009 */
[----:B------:R-:W5:Y:S01]  /*0630*/  LDG.E R26, desc[UR8][R26.64] ;  /* 0x000000081a1a7981 */ /* 0x000f62000c1e1900 */
[----:B0-----:R-:W-:-:S03]  /*0640*/  IMAD.WIDE R18, R0, 0x4, R28 ;  /* 0x0000000400127825 */ /* 0x001fc600078e021c */
[----:B------:R0:W5:Y:S04]  /*0650*/  LDG.E R9, desc[UR8][R6.64] ;  /* 0x0000000806097981 */ /* 0x000168000c1e1900 */
[----:B------:R1:W5:Y:S04]  /*0660*/  LDG.E R24, desc[UR8][R10.64] ;  /* 0x000000080a187981 */ /* 0x000368000c1e1900 */
[----:B------:R-:W5:Y:S01]  /*0670*/  LDG.E R28, desc[UR8][R28.64] ;  /* 0x000000081c1c7981 */ /* 0x000f62000c1e1900 */
[----:B0-----:R-:W-:-:S03]  /*0680*/  IMAD.WIDE R6, R0, 0x4, R18 ;  /* 0x0000000400067825 */ /* 0x001fc600078e0212 */
[----:B------:R0:W5:Y:S01]  /*0690*/  LDG.E R15, desc[UR8][R18.64] ;  /* 0x00000008120f7981 */ /* 0x000162000c1e1900 */
[----:B-1----:R-:W-:-:S03]  /*06a0*/  IMAD.WIDE R10, R0, 0x4, R6 ;  /* 0x00000004000a7825 */ /* 0x002fc600078e0206 */
[----:B------:R1:W5:Y:S04]  /*06b0*/  LDG.E R29, desc[UR8][R6.64] ;  /* 0x00000008061d7981 */ /* 0x000368000c1e1900 */
[----:B------:R1:W5:Y:S01]  /*06c0*/  LDG.E R27, desc[UR8][R10.64] ;  /* 0x000000080a1b7981 */ /* 0x000362000c1e1900 */
[----:B0-----:R-:W-:-:S04]  /*06d0*/  IMAD.WIDE R18, R0, 0x4, R10 ;  /* 0x0000000400127825 */ /* 0x001fc800078e020a */
[--C-:B-1----:R-:W-:Y:S02]  /*06e0*/  IMAD.WIDE R6, R2, 0x4, R12.reuse ;  /* 0x0000000402067825 */ /* 0x102fe400078e020c */
[----:B------:R-:W5:Y:S02]  /*06f0*/  LDG.E R18, desc[UR8][R18.64] ;  /* 0x0000000812127981 */ /* 0x000f64000c1e1900 */
[--C-:B------:R-:W-:Y:S02]  /*0700*/  IMAD.WIDE R10, R17, 0x4, R12.reuse ;  /* 0x00000004110a7825 */ /* 0x100fe400078e020c */
[----:B------:R2:W5:Y:S04]  /*0710*/  LDG.E R2, desc[UR8][R6.64] ;  /* 0x0000000806027981 */ /* 0x000568000c1e1900 */
[----:B------:R-:W5:Y:S01]  /*0720*/  LDG.E R10, desc[UR8][R10.64] ;  /* 0x000000080a0a7981 */ /* 0x000f62000c1e1900 */
[----:B--2---:R-:W-:-:S05]  /*0730*/  IMAD.WIDE R6, R4, 0x4, R12 ;  /* 0x0000000404067825 */ /* 0x004fca00078e020c */
[----:B------:R-:W2:Y:S01]  /*0740*/  LDG.E R4, desc[UR8][R6.64] ;  /* 0x0000000806047981 */ /* 0x000ea2000c1e1900 */
[----:B---3--:R-:W-:-:S05]  /*0750*/  IMAD.WIDE R16, R16, 0x4, R12 ;  /* 0x0000000410107825 */ /* 0x008fca00078e020c */
[----:B------:R0:W3:Y:S02]  /*0760*/  LDG.E R19, desc[UR8][R16.64] ;  /* 0x0000000810137981 */ /* 0x0000e4000c1e1900 */
[----:B0-----:R-:W-:-:S05]  /*0770*/  IMAD.WIDE R16, R22, 0x4, R12 ;  /* 0x0000000416107825 */ /* 0x001fca00078e020c */
[----:B------:R-:W3:Y:S01]  /*0780*/  LDG.E R22, desc[UR8][R16.64] ;  /* 0x0000000810167981 */ /* 0x000ee2000c1e1900 */
[----:B----4-:R-:W-:-:S05]  /*0790*/  IMAD.WIDE R6, R21, 0x4, R12 ;  /* 0x0000000415067825 */ /* 0x010fca00078e020c */
[----:B------:R0:W4:Y:S02]  /*07a0*/  LDG.E R21, desc[UR8][R6.64] ;  /* 0x0000000806157981 */ /* 0x000124000c1e1900 */
[----:B0-----:R-:W-:-:S05]  /*07b0*/  IMAD.WIDE R6, R25, 0x4, R12 ;  /* 0x0000000419067825 */ /* 0x001fca00078e020c */
[----:B------:R-:W4:Y:S01]  /*07c0*/  LDG.E R25, desc[UR8][R6.64] ;  /* 0x0000000806197981 */ /* 0x000f22000c1e1900 */
[----:B------:R-:W-:-:S05]  /*07d0*/  IMAD.WIDE R16, R8, 0x4, R12 ;  /* 0x0000000408107825 */ /* 0x000fca00078e020c */
[----:B------:R-:W4:Y:S01]  /*07e0*/  LDG.E R8, desc[UR8][R16.64] ;  /* 0x0000000810087981 */ /* 0x000f22000c1e1900 */
[----:B------:R-:W-:-:S06]  /*07f0*/  IMAD.WIDE R12, R20, 0x4, R12 ;  /* 0x00000004140c7825 */ /* 0x000fcc00078e020c */
[----:B------:R-:W4:Y:S01]  /*0800*/  LDG.E R13, desc[UR8][R12.64] ;  /* 0x000000080c0d7981 */ /* 0x000f22000c1e1900 */
[----:B------:R-:W-:-:S04]  /*0810*/  UIADD3 UR4, UPT, UPT, UR4, 0x10, URZ ;  /* 0x0000001004047890 */ /* 0x000fc8000fffe0ff */
[----:B------:R-:W-:Y:S01]  /*0820*/  UISETP.NE.AND UP1, UPT, UR4, URZ, UPT ;  /* 0x000000ff0400728c */ /* 0x000fe2000bf25270 */
[----:B------:R-:W-:Y:S01]  /*0830*/  LEA R5, R0, R5, 0x4 ;  /* 0x0000000500057211 */ /* 0x000fe200078e20ff */
[----:B-----5:R-:W-:-:S04]  /*0840*/  FFMA R2, R14, R2, R23 ;  /* 0x000000020e027223 */ /* 0x020fc80000000017 */
[----:B------:R-:W-:-:S04]  /*0850*/  FFMA R9, R9, R10, R2 ;  /* 0x0000000a09097223 */ /* 0x000fc80000000002 */
[----:B--2---:R-:W-:-:S04]  /*0860*/  FFMA R9, R24, R4, R9 ;  /* 0x0000000418097223 */ /* 0x004fc80000000009 */
[----:B---3--:R-:W-:-:S04]  /*0870*/  FFMA R9, R26, R19, R9 ;  /* 0x000000131a097223 */ /* 0x008fc80000000009 */
[----:B------:R-:W-:-:S04]  /*0880*/  FFMA R22, R28, R22, R9 ;  /* 0x000000161c167223 */ /* 0x000fc80000000009 */
[----:B----4-:R-:W-:-:S04]  /*0890*/  FFMA R22, R15, R21, R22 ;  /* 0x000000150f167223 */ /* 0x010fc80000000016 */
[----:B------:R-:W-:-:S04]  /*08a0*/  FFMA R22, R29, R25, R22 ;  /* 0x000000191d167223 */ /* 0x000fc80000000016 */
[----:B------:R-:W-:-:S04]  /*08b0*/  FFMA R27, R27, R8, R22 ;  /* 0x000000081b1b7223 */ /* 0x000fc80000000016 */
[----:B------:R-:W-:Y:S01]  /*08c0*/  FFMA R4, R18, R13, R27 ;  /* 0x0000000d12047223 */ /* 0x000fe2000000001b */
[----:B------:R-:W-:Y:S06]  /*08d0*/  BRA.U UP1, `(.L_x_14) ;  /* 0xfffffff901247547 */ /* 0x000fec000b83ffff */
.L_x_13:
[----:B------:R-:W-:Y:S05]  /*08e0*/  BRA.U !UP0, `(.L_x_12) ;  /* 0x0000000508d47547 */ /* 0x000fea000b800000 */
[----:B------:R-:W-:Y:S02]  /*08f0*/  UISETP.GE.U32.AND UP0, UPT, UR6, 0x8, UPT ;  /* 0x000000080600788c */ /* 0x000fe4000bf06070 */
[----:B------:R-:W-:-:S04]  /*0900*/  ULOP3.LUT UR7, UR5, 0x7, URZ, 0xc0, !UPT ;  /* 0x0000000705077892 */ /* 0x000fc8000f8ec0ff */
[----:B------:R-:W-:-:S03]  /*0910*/  UISETP.NE.AND UP1, UPT, UR7, URZ, UPT ;  /* 0x000000ff0700728c */ /* 0x000fc6000bf25270 */
[----:B------:R-:W-:Y:S08]  /*0920*/  BRA.U !UP0, `(.L_x_15) ;  /* 0x0000000108f07547 */ /* 0x000ff0000b800000 */
[----:B------:R-:W0:Y:S02]  /*0930*/  LDC.64 R6, c[0x0][0x3b0] ;  /* 0x0000ec00ff067b82 */ /* 0x000e240000000a00 */
[----:B0-----:R-:W-:-:S05]  /*0940*/  IMAD.WIDE R6, R5, 0x4, R6 ;  /* 0x0000000405067825 */ /* 0x001fca00078e0206 */
[----:B------:R0:W2:Y:S01]  /*0950*/  LDG.E R21, desc[UR8][R6.64] ;  /* 0x0000000806157981 */ /* 0x0000a2000c1e1900 */
[----:B------:R-:W-:-:S05]  /*0960*/  IMAD.WIDE R8, R0, 0x4, R6 ;  /* 0x0000000400087825 */ /* 0x000fca00078e0206 */
[----:B------:R-:W3:Y:S01]  /*0970*/  LDG.E R17, desc[UR8][R8.64] ;  /* 0x0000000808117981 */ /* 0x000ee2000c1e1900 */
[C---:B------:R-:W-:Y:S01]  /*0980*/  IMAD.WIDE R12, R0.reuse, 0x4, R8 ;  /* 0x00000004000c7825 */ /* 0x040fe200078e0208 */
[----:B0-----:R-:W0:Y:S04]  /*0990*/  LDC.64 R6, c[0x0][0x3a8] ;  /* 0x0000ea00ff067b82 */ /* 0x001e280000000a00 */
[----:B------:R-:W4:Y:S01]  /*09a0*/  LDG.E R19, desc[UR8][R12.64] ;  /* 0x000000080c137981 */ /* 0x000f22000c1e1900 */
[----:B------:R-:W-:-:S04]  /*09b0*/  IMAD.WIDE R14, R0, 0x4, R12 ;  /* 0x00000004000e7825 */ /* 0x000fc800078e020c */
[C---:B------:R-:W-:Y:S02]  /*09c0*/  IMAD.WIDE R22, R0.reuse, 0x4, R14 ;  /* 0x0000000400167825 */ /* 0x040fe400078e020e */
[----:B------:R-:W5:Y:S02]  /*09d0*/  LDG.E R15, desc[UR8][R14.64] ;  /* 0x000000080e0f7981 */ /* 0x000f64000c1e1900 */
[C---:B------:R-:W-:Y:S02]  /*09e0*/  IMAD.WIDE R10, R0.reuse, 0x4, R22 ;  /* 0x00000004000a7825 */ /* 0x040fe400078e0216 */
[----:B------:R-:W5:Y:S04]  /*09f0*/  LDG.E R24, desc[UR8][R22.64] ;  /* 0x0000000816187981 */ /* 0x000f68000c1e1900 */
[----:B------:R1:W5:Y:S01]  /*0a00*/  LDG.E R25, desc[UR8][R10.64] ;  /* 0x000000080a197981 */ /* 0x000362000c1e1900 */
[----:B------:R-:W-:-:S04]  /*0a10*/  IMAD.WIDE R26, R0, 0x4, R10 ;  /* 0x00000004001a7825 */ /* 0x000fc800078e020a */
[----:B------:R-:W-:Y:S02]  /*0a20*/  IMAD.WIDE R28, R0, 0x4, R26 ;  /* 0x00000004001c7825 */ /* 0x000fe400078e021a */
[----:B------:R-:W5:Y:S01]  /*0a30*/  LDG.E R27, desc[UR8][R26.64] ;  /* 0x000000081a1b7981 */ /* 0x000f62000c1e1900 */
[----:B-1----:R-:W2:Y:S03]  /*0a40*/  LDC.64 R10, c[0x0][0x3b8] ;  /* 0x0000ee00ff0a7b82 */ /* 0x002ea60000000a00 */
[----:B------:R-:W5:Y:S01]  /*0a50*/  LDG.E R29, desc[UR8][R28.64] ;  /* 0x000000081c1d7981 */ /* 0x000f62000c1e1900 */
[----:B0-----:R-:W-:-:S04]  /*0a60*/  IMAD.WIDE R12, R5, 0x4, R6 ;  /* 0x00000004050c7825 */ /* 0x001fc800078e0206 */
[----:B------:R-:W-:-:S04]  /*0a70*/  IMAD.WIDE R8, R0, 0x4, R12 ;  /* 0x0000000400087825 */ /* 0x000fc800078e020c */
[C---:B------:R-:W-:Y:S02]  /*0a80*/  IMAD.WIDE R6, R0.reuse, 0x4, R8 ;  /* 0x0000000400067825 */ /* 0x040fe400078e0208 */
[----:B------:R-:W5:Y:S02]  /*0a90*/  LDG.E R8, desc[UR8][R8.64] ;  /* 0x0000000808087981 */ /* 0x000f64000c1e1900 */
[----:B------:R-:W-:Y:S02]  /*0aa0*/  IMAD.WIDE R22, R0, 0x4, R6 ;  /* 0x0000000400167825 */ /* 0x000fe400078e0206 */
[----:B------:R-:W5:Y:S04]  /*0ab0*/  LDG.E R6, desc[UR8][R6.64] ;  /* 0x0000000806067981 */ /* 0x000f68000c1e1900 */
[----:B------:R-:W5:Y:S01]  /*0ac0*/  LDG.E R2, desc[UR8][R22.64] ;  /* 0x0000000816027981 */ /* 0x000f62000c1e1900 */
[----:B--2---:R-:W-:-:S04]  /*0ad0*/  IMAD.WIDE R20, R21, 0x4, R10 ;  /* 0x0000000415147825 */ /* 0x004fc800078e020a */
[--C-:B---3--:R-:W-:Y:S02]  /*0ae0*/  IMAD.WIDE R16, R17, 0x4, R10.reuse ;  /* 0x0000000411107825 */ /* 0x108fe400078e020a */
[----:B------:R-:W2:Y:S04]  /*0af0*/  LDG.E R20, desc[UR8][R20.64] ;  /* 0x0000000814147981 */ /* 0x000ea8000c1e1900 */
[----:B------:R-:W3:Y:S01]  /*0b00*/  LDG.E R9, desc[UR8][R16.64] ;  /* 0x0000000810097981 */ /* 0x000ee2000c1e1900 */
[----:B----4-:R-:W-:-:S03]  /*0b10*/  IMAD.WIDE R18, R19, 0x4, R10 ;  /* 0x0000000413127825 */ /* 0x010fc600078e020a */
[----:B------:R0:W2:Y:S01]  /*0b20*/  LDG.E R21, desc[UR8][R12.64] ;  /* 0x000000080c157981 */ /* 0x0000a2000c1e1900 */
[----:B-----5:R-:W-:-:S03]  /*0b30*/  IMAD.WIDE R14, R15, 0x4, R10 ;  /* 0x000000040f0e7825 */ /* 0x020fc600078e020a */
[----:B------:R1:W4:Y:S01]  /*0b40*/  LDG.E R7, desc[UR8][R18.64] ;  /* 0x0000000812077981 */ /* 0x000322000c1e1900 */
[----:B0-----:R-:W-:-:S03]  /*0b50*/  IMAD.WIDE R12, R0, 0x4, R22 ;  /* 0x00000004000c7825 */ /* 0x001fc600078e0216 */
[----:B------:R-:W5:Y:S01]  /*0b60*/  LDG.E R15, desc[UR8][R14.64] ;  /* 0x000000080e0f7981 */ /* 0x000f62000c1e1900 */
[----:B------:R-:W-:-:S04]  /*0b70*/  IMAD.WIDE R16, R24, 0x4, R10 ;  /* 0x0000000418107825 */ /* 0x000fc800078e020a */
[C---:B-1----:R-:W-:Y:S02]  /*0b80*/  IMAD.WIDE R18, R0.reuse, 0x4, R12 ;  /* 0x0000000400127825 */ /* 0x042fe400078e020c */
[----:B------:R-:W5:Y:S02]  /*0b90*/  LDG.E R12, desc[UR8][R12.64] ;  /* 0x000000080c0c7981 */ /* 0x000f64000c1e1900 */
[----:B------:R-:W-:Y:S02]  /*0ba0*/  IMAD.WIDE R24, R25, 0x4, R10 ;  /* 0x0000000419187825 */ /* 0x000fe400078e020a */
[----:B------:R-:W5:Y:S02]  /*0bb0*/  LDG.E R17, desc[UR8][R16.64] ;  /* 0x0000000810117981 */ /* 0x000f64000c1e1900 */
[----:B------:R-:W-:Y:S02]  /*0bc0*/  IMAD.WIDE R22, R0, 0x4, R18 ;  /* 0x0000000400167825 */ /* 0x000fe400078e0212 */
[----:B------:R-:W5:Y:S02]  /*0bd0*/  LDG.E R28, desc[UR8][R18.64] ;  /* 0x00000008121c7981 */ /* 0x000f64000c1e1900 */
[----:B------:R-:W-:-:S02]  /*0be0*/  IMAD.WIDE R26, R27, 0x4, R10 ;  /* 0x000000041b1a7825 */ /* 0x000fc400078e020a */
[----:B------:R-:W5:Y:S02]  /*0bf0*/  LDG.E R25, desc[UR8][R24.64] ;  /* 0x0000000818197981 */ /* 0x000f64000c1e1900 */
[----:B------:R-:W-:Y:S02]  /*0c00*/  IMAD.WIDE R10, R29, 0x4, R10 ;  /* 0x000000041d0a7825 */ /* 0x000fe400078e020a */
[----:B------:R0:W5:Y:S04]  /*0c10*/  LDG.E R13, desc[UR8][R22.64] ;  /* 0x00000008160d7981 */ /* 0x000168000c1e1900 */
[----:B------:R-:W5:Y:S04]  /*0c20*/  LDG.E R26, desc[UR8][R26.64] ;  /* 0x000000081a1a7981 */ /* 0x000f68000c1e1900 */
[----:B------:R-:W5:Y:S01]  /*0c30*/  LDG.E R10, desc[UR8][R10.64] ;  /* 0x000000080a0a7981 */ /* 0x000f62000c1e1900 */
[----:B0-----:R-:W-:-:S05]  /*0c40*/  IMAD.WIDE R22, R0, 0x4, R22 ;  /* 0x0000000400167825 */ /* 0x001fca00078e0216 */
[----:B------:R-:W5:Y:S01]  /*0c50*/  LDG.E R14, desc[UR8][R22.64] ;  /* 0x00000008160e7981 */ /* 0x000f62000c1e1900 */
[----:B------:R-:W-:Y:S01]  /*0c60*/  LEA R5, R0, R5, 0x3 ;  /* 0x0000000500057211 */ /* 0x000fe200078e18ff */
[----:B--2---:R-:W-:-:S04]  /*0c70*/  FFMA R21, R21, R20, R4 ;  /* 0x0000001415157223 */ /* 0x004fc80000000004 */
[----:B---3--:R-:W-:-:S04]  /*0c80*/  FFMA R9, R8, R9, R21 ;  /* 0x0000000908097223 */ /* 0x008fc80000000015 */
[----:B----4-:R-:W-:-:S04]  /*0c90*/  FFMA R7, R6, R7, R9 ;  /* 0x0000000706077223 */ /* 0x010fc80000000009 */
[----:B-----5:R-:W-:-:S04]  /*0ca0*/  FFMA R7, R2, R15, R7 ;  /* 0x0000000f02077223 */ /* 0x020fc80000000007 */
[----:B------:R-:W-:-:S04]  /*0cb0*/  FFMA R7, R12, R17, R7 ;  /* 0x000000110c077223 */ /* 0x000fc80000000007 */
[----:B------:R-:W-:-:S04]  /*0cc0*/  FFMA R28, R28, R25, R7 ;  /* 0x000000191c1c7223 */ /* 0x000fc80000000007 */
[----:B------:R-:W-:-:S04]  /*0cd0*/  FFMA R13, R13, R26, R28 ;  /* 0x0000001a0d0d7223 */ /* 0x000fc8000000001c */
[----:B------:R-:W-:-:S07]  /*0ce0*/  FFMA R4, R14, R10, R13 ;  /* 0x0000000a0e047223 */ /* 0x000fce000000000d */
.L_x_15:
[----:B------:R-:W-:Y:S05]  /*0cf0*/  BRA.U !UP1, `(.L_x_12) ;  /* 0x0000000109d07547 */ /* 0x000fea000b800000 */
[----:B------:R-:W-:Y:S02]  /*0d00*/  UISETP.GE.U32.AND UP0, UPT, UR7, 0x4, UPT ;  /* 0x000000040700788c */ /* 0x000fe4000bf06070 */
[----:B------:R-:W-:-:S04]  /*0d10*/  ULOP3.LUT UR4, UR5, 0x3, URZ, 0xc0, !UPT ;  /* 0x0000000305047892 */ /* 0x000fc8000f8ec0ff */
[----:B------:R-:W-:-:S03]  /*0d20*/  UISETP.NE.AND UP1, UPT, UR4, URZ, UPT ;  /* 0x000000ff0400728c */ /* 0x000fc6000bf25270 */
[----:B------:R-:W-:Y:S08]  /*0d30*/  BRA.U !UP0, `(.L_x_16) ;  /* 0x0000000108807547 */ /* 0x000ff0000b800000 */
        /* <DEDUP_REMOVED lines=16> */
[----:B---3--:R-:W-:Y:S02]  /*0e40*/  IMAD.WIDE R16, R0, 0x4, R12 ;  /* 0x0000000400107825 */ /* 0x008fe400078e020c */
[----:B------:R-:W3:Y:S04]  /*0e50*/  LDG.E R2, desc[UR8][R12.64] ;  /* 0x000000080c027981 */ /* 0x000ee8000c1e1900 */
[----:B------:R-:W3:Y:S01]  /*0e60*/  LDG.E R17, desc[UR8][R16.64] ;  /* 0x0000000810117981 */ /* 0x000ee2000c1e1900 */
[----:B0-----:R-:W-:-:S04]  /*0e70*/  IMAD.WIDE R18, R19, 0x4, R6 ;  /* 0x0000000413127825 */ /* 0x001fc800078e0206 */
[--C-:B----4-:R-:W-:Y:S02]  /*0e80*/  IMAD.WIDE R22, R23, 0x4, R6.reuse ;  /* 0x0000000417167825 */ /* 0x110fe400078e0206 */
[----:B------:R-:W4:Y:S04]  /*0e90*/  LDG.E R19, desc[UR8][R18.64] ;  /* 0x0000000812137981 */ /* 0x000f28000c1e1900 */
[----:B------:R-:W2:Y:S01]  /*0ea0*/  LDG.E R22, desc[UR8][R22.64] ;  /* 0x0000000816167981 */ /* 0x000ea2000c1e1900 */
[----:B-----5:R-:W-:-:S04]  /*0eb0*/  IMAD.WIDE R8, R25, 0x4, R6 ;  /* 0x0000000419087825 */ /* 0x020fc800078e0206 */
[----:B------:R-:W-:Y:S02]  /*0ec0*/  IMAD.WIDE R6, R11, 0x4, R6 ;  /* 0x000000040b067825 */ /* 0x000fe400078e0206 */
[----:B------:R-:W3:Y:S04]  /*0ed0*/  LDG.E R8, desc[UR8][R8.64] ;  /* 0x0000000808087981 */ /* 0x000ee8000c1e1900 */
[----:B------:R-:W5:Y:S01]  /*0ee0*/  LDG.E R6, desc[UR8][R6.64] ;  /* 0x0000000806067981 */ /* 0x000f62000c1e1900 */
[----:B------:R-:W-:Y:S01]  /*0ef0*/  LEA R5, R0, R5, 0x2 ;  /* 0x0000000500057211 */ /* 0x000fe200078e10ff */
[----:B----4-:R-:W-:-:S04]  /*0f00*/  FFMA R19, R21, R19, R4 ;  /* 0x0000001315137223 */ /* 0x010fc80000000004 */
[----:B--2---:R-:W-:-:S04]  /*0f10*/  FFMA R19, R14, R22, R19 ;  /* 0x000000160e137223 */ /* 0x004fc80000000013 */
[----:B---3--:R-:W-:-:S04]  /*0f20*/  FFMA R2, R2, R8, R19 ;  /* 0x0000000802027223 */ /* 0x008fc80000000013 */
[----:B-----5:R-:W-:-:S07]  /*0f30*/  FFMA R4, R17, R6, R2 ;  /* 0x0000000611047223 */ /* 0x020fce0000000002 */
.L_x_16:
[----:B------:R-:W-:Y:S05]  /*0f40*/  BRA.U !UP1, `(.L_x_12) ;  /* 0x00000001093c7547 */ /* 0x000fea000b800000 */
[----:B------:R-:W0:Y:S01]  /*0f50*/  LDC.64 R12, c[0x0][0x3a8] ;  /* 0x0000ea00ff0c7b82 */ /* 0x000e220000000a00 */
[----:B------:R-:W-:-:S07]  /*0f60*/  UIADD3 UR4, UPT, UPT, -UR4, URZ, URZ ;  /* 0x000000ff04047290 */ /* 0x000fce000fffe1ff */
[----:B------:R-:W1:Y:S08]  /*0f70*/  LDC.64 R8, c[0x0][0x3b0] ;  /* 0x0000ec00ff087b82 */ /* 0x000e700000000a00 */
[----:B------:R-:W2:Y:S02]  /*0f80*/  LDC.64 R16, c[0x0][0x3b8] ;  /* 0x0000ee00ff107b82 */ /* 0x000ea40000000a00 */
.L_x_17:
[----:B-1----:R-:W-:-:S05]  /*0f90*/  IMAD.WIDE R10, R5, 0x4, R8 ;  /* 0x00000004050a7825 */ /* 0x002fca00078e0208 */
[----:B------:R-:W2:Y:S01]  /*0fa0*/  LDG.E R7, desc[UR8][R10.64] ;  /* 0x000000080a077981 */ /* 0x000ea2000c1e1900 */
[----:B0-----:R-:W-:-:S06]  /*0fb0*/  IMAD.WIDE R14, R5, 0x4, R12 ;  /* 0x00000004050e7825 */ /* 0x001fcc00078e020c */
[----:B------:R-:W3:Y:S01]  /*0fc0*/  LDG.E R15, desc[UR8][R14.64] ;  /* 0x000000080e0f7981 */ /* 0x000ee2000c1e1900 */
[----:B------:R-:W-:Y:S01]  /*0fd0*/  UIADD3 UR4, UPT, UPT, UR4, 0x1, URZ ;  /* 0x0000000104047890 */ /* 0x000fe2000fffe0ff */
[----:B--2---:R-:W-:-:S06]  /*0fe0*/  IMAD.WIDE R6, R7, 0x4, R16 ;  /* 0x0000000407067825 */ /* 0x004fcc00078e0210 */
[----:B------:R-:W3:Y:S01]  /*0ff0*/  LDG.E R6, desc[UR8][R6.64] ;  /* 0x0000000806067981 */ /* 0x000ee2000c1e1900 */
[----:B------:R-:W-:Y:S01]  /*1000*/  UISETP.NE.AND UP0, UPT, UR4, URZ, UPT ;  /* 0x000000ff0400728c */ /* 0x000fe2000bf05270 */
[----:B------:R-:W-:Y:S01]  /*1010*/  IADD3 R5, PT, PT, R5, R0, RZ ;  /* 0x0000000005057210 */ /* 0x000fe20007ffe0ff */
[----:B---3--:R-:W-:-:S07]  /*1020*/  FFMA R4, R15, R6, R4 ;  /* 0x000000060f047223 */ /* 0x008fce0000000004 */
[----:B------:R-:W-:Y:S05]  /*1030*/  BRA.U UP0, `(.L_x_17) ;  /* 0xfffffffd00d47547 */ /* 0x000fea000b83ffff */
.L_x_12:
[----:B------:R-:W0:Y:S02]  /*1040*/  LDC.64 R6, c[0x0][0x380] ;  /* 0x0000e000ff067b82 */ /* 0x000e240000000a00 */
[----:B0-----:R-:W-:-:S05]  /*1050*/  IMAD.WIDE R2, R3, 0x4, R6 ;  /* 0x0000000403027825 */ /* 0x001fca00078e0206 */
[----:B------:R-:W-:Y:S01]  /*1060*/  STG.E desc[UR8][R2.64], R4 ;  /* 0x0000000402007986 */ /* 0x000fe2000c101908 */
[----:B------:R-:W-:Y:S05]  /*1070*/  EXIT ;  /* 0x000000000000794d */ /* 0x000fea0003800000 */
.L_x_18:
        /* <DEDUP_REMOVED lines=16> */
.L_x_32:


//--------------------- .text._Z16SpMVM_CRS_kernelPf3crsPKf --------------------------
	.section	.text._Z16SpMVM_CRS_kernelPf3crsPKf,"ax",@progbits
	.align	128
        .global         _Z16SpMVM_CRS_kernelPf3crsPKf
        .type           _Z16SpMVM_CRS_kernelPf3crsPKf,@function
        .size           _Z16SpMVM_CRS_kernelPf3crsPKf,(.L_x_33 - _Z16SpMVM_CRS_kernelPf3crsPKf)
        .other          _Z16SpMVM_CRS_kernelPf3crsPKf,@"STO_CUDA_ENTRY STV_DEFAULT"
_Z16SpMVM_CRS_kernelPf3crsPKf:
.text._Z16SpMVM_CRS_kernelPf3crsPKf:
        /* <DEDUP_REMOVED lines=9> */
[----:B------:R-:W1:Y:S01]  /*0090*/  LDCU.64 UR4, c[0x0][0x358] ;  /* 0x00006b00ff0477ac */ /* 0x000e620008000a00 */
[----:B0-----:R-:W-:-:S05]  /*00a0*/  IMAD.WIDE R2, R0, 0x4, R2 ;  /* 0x0000000400027825 */ /* 0x001fca00078e0202 */
[----:B-1----:R-:W2:Y:S04]  /*00b0*/  LDG.E R4, desc[UR4][R2.64] ;  /* 0x0000000402047981 */ /* 0x002ea8000c1e1900 */
[----:B------:R-:W2:Y:S01]  /*00c0*/  LDG.E R5, desc[UR4][R2.64+0x4] ;  /* 0x0000040402057981 */ /* 0x000ea2000c1e1900 */
[----:B------:R-:W-:Y:S01]  /*00d0*/  BSSY.RECONVERGENT B0, `(.L_x_19) ;  /* 0x00000d5000007945 */ /* 0x000fe20003800200 */
[----:B------:R-:W-:Y:S01]  /*00e0*/  HFMA2 R6, -RZ, RZ, 0, 0 ;  /* 0x00000000ff067431 */ /* 0x000fe200000001ff */
[----:B--2---:R-:W-:-:S13]  /*00f0*/  ISETP.GE.AND P0, PT, R4, R5, PT ;  /* 0x000000050400720c */ /* 0x004fda0003f06270 */
[----:B------:R-:W-:Y:S05]  /*0100*/  @P0 BRA `(.L_x_20) ;  /* 0x0000000c00440947 */ /* 0x000fea0003800000 */
[----:B------:R-:W-:Y:S01]  /*0110*/  MOV R3, R4 ;  /* 0x0000000400037202 */ /* 0x000fe20000000f00 */
[----:B------:R-:W-:Y:S01]  /*0120*/  BSSY.RECONVERGENT B1, `(.L_x_21) ;  /* 0x0000069000017945 */ /* 0x000fe20003800200 */
[----:B------:R-:W-:Y:S02]  /*0130*/  MOV R6, RZ ;  /* 0x000000ff00067202 */ /* 0x000fe40000000f00 */
[----:B------:R-:W-:-:S04]  /*0140*/  VIADDMNMX R2, R3, 0x1, R5, !PT ;  /* 0x0000000103027846 */ /* 0x000fc80007800105 */
[CC--:B------:R-:W-:Y:S02]  /*0150*/  IADD3 R4, PT, PT, -R3.reuse, R2.reuse, RZ ;  /* 0x0000000203047210 */ /* 0x0c0fe40007ffe1ff */
[----:B------:R-:W-:Y:S02]  /*0160*/  IADD3 R2, PT, PT, R3, -R2, RZ ;  /* 0x8000000203027210 */ /* 0x000fe40007ffe0ff */
[----:B------:R-:W-:Y:S02]  /*0170*/  LOP3.LUT R5, R4, 0xf, RZ, 0xc0, !PT ;  /* 0x0000000f04057812 */ /* 0x000fe400078ec0ff */
[----:B------:R-:W-:Y:S02]  /*0180*/  ISETP.GT.U32.AND P1, PT, R2, -0x10, PT ;  /* 0xfffffff00200780c */ /* 0x000fe40003f24070 */
[----:B------:R-:W-:-:S11]  /*0190*/  ISETP.NE.AND P0, PT, R5, RZ, PT ;  /* 0x000000ff0500720c */ /* 0x000fd60003f05270 */
[----:B------:R-:W-:Y:S05]  /*01a0*/  @P1 BRA `(.L_x_22) ;  /* 0x0000000400801947 */ /* 0x000fea0003800000 */
[----:B------:R-:W0:Y:S01]  /*01b0*/  LDC.64 R12, c[0x0][0x398] ;  /* 0x0000e600ff0c7b82 */ /* 0x000e220000000a00 */
[----:B------:R-:W-:Y:S02]  /*01c0*/  LOP3.LUT R2, R4, 0xfffffff0, RZ, 0xc0, !PT ;  /* 0xfffffff004027812 */ /* 0x000fe400078ec0ff */
[----:B------:R-:W-:Y:S02]  /*01d0*/  MOV R6, RZ ;  /* 0x000000ff00067202 */ /* 0x000fe40000000f00 */
[----:B------:R-:W-:-:S03]  /*01e0*/  IADD3 R2, PT, PT, -R2, RZ, RZ ;  /* 0x000000ff02027210 */ /* 0x000fc60007ffe1ff */
[----:B------:R-:W1:Y:S01]  /*01f0*/  LDC.64 R14, c[0x0][0x3a0] ;  /* 0x0000e800ff0e7b82 */ /* 0x000e620000000a00 */
[----:B0-----:R-:W-:-:S04]  /*0200*/  IADD3 R12, P1, PT, R12, 0x20, RZ ;  /* 0x000000200c0c7810 */ /* 0x001fc80007f3e0ff */
[----:B------:R-:W-:Y:S02]  /*0210*/  IADD3.X R13, PT, PT, RZ, R13, RZ, P1, !PT ;  /* 0x0000000dff0d7210 */ /* 0x000fe40000ffe4ff */
[----:B-1----:R-:W-:-:S04]  /*0220*/  IADD3 R14, P2, PT, R14, 0x20, RZ ;  /* 0x000000200e0e7810 */ /* 0x002fc80007f5e0ff */
[----:B------:R-:W-:-:S09]  /*0230*/  IADD3.X R15, PT, PT, RZ, R15, RZ, P2, !PT ;  /* 0x0000000fff0f7210 */ /* 0x000fd200017fe4ff */
.L_x_23:
[C---:B------:R-:W-:Y:S01]  /*0240*/  IMAD.WIDE R20, R3.reuse, 0x4, R14 ;  /* 0x0000000403147825 */ /* 0x040fe200078e020e */
[----:B------:R-:W0:Y:S04]  /*0250*/  LDC.64 R16, c[0x0][0x3b0] ;  /* 0x0000ec00ff107b82 */ /* 0x000e280000000a00 */
[----:B------:R-:W0:Y:S04]  /*0260*/  LDG.E R11, desc[UR4][R20.64+-0x20] ;  /* 0xffffe004140b7981 */ /* 0x000e28000c1e1900 */
[----:B------:R-:W2:Y:S04]  /*0270*/  LDG.E R23, desc[UR4][R20.64+-0x1c] ;  /* 0xffffe40414177981 */ /* 0x000ea8000c1e1900 */
[----:B------:R-:W3:Y:S01]  /*0280*/  LDG.E R9, desc[UR4][R20.64+-0x18] ;  /* 0xffffe80414097981 */ /* 0x000ee2000c1e1900 */
[----:B------:R-:W-:-:S03]  /*0290*/  IMAD.WIDE R26, R3, 0x4, R12 ;  /* 0x00000004031a7825 */ /* 0x000fc600078e020c */
[----:B------:R-:W4:Y:S04]  /*02a0*/  LDG.E R25, desc[UR4][R20.64+-0x14] ;  /* 0xffffec0414197981 */ /* 0x000f28000c1e1900 */
[----:B------:R-:W5:Y:S04]  /*02b0*/  LDG.E R19, desc[UR4][R26.64+-0x20] ;  /* 0xffffe0041a137981 */ /* 0x000f68000c1e1900 */
[----:B------:R-:W5:Y:S04]  /*02c0*/  LDG.E R18, desc[UR4][R26.64+-0x1c] ;  /* 0xffffe4041a127981 */ /* 0x000f68000c1e1900 */
[----:B------:R-:W5:Y:S01]  /*02d0*/  LDG.E R29, desc[UR4][R20.64+-0x10] ;  /* 0xfffff004141d7981 */ /* 0x000f62000c1e1900 */
[----:B0-----:R-:W-:-:S06]  /*02e0*/  IMAD.WIDE R10, R11, 0x4, R16 ;  /* 0x000000040b0a7825 */ /* 0x001fcc00078e0210 */
[----:B------:R-:W5:Y:S01]  /*02f0*/  LDG.E R10, desc[UR4][R10.64] ;  /* 0x000000040a0a7981 */ /* 0x000f62000c1e1900 */
[----:B--2---:R-:W-:-:S05]  /*0300*/  IMAD.WIDE R22, R23, 0x4, R16 ;  /* 0x0000000417167825 */ /* 0x004fca00078e0210 */
[----:B------:R-:W2:Y:S01]  /*0310*/  LDG.E R7, desc[UR4][R22.64] ;  /* 0x0000000416077981 */ /* 0x000ea2000c1e1900 */
[----:B---3--:R-:W-:-:S03]  /*0320*/  IMAD.WIDE R8, R9, 0x4, R16 ;  /* 0x0000000409087825 */ /* 0x008fc600078e0210 */
[----:B------:R-:W3:Y:S01]  /*0330*/  LDG.E R11, desc[UR4][R26.64+-0x18] ;  /* 0xffffe8041a0b7981 */ /* 0x000ee2000c1e1900 */
[----:B----4-:R-:W-:-:S03]  /*0340*/  IMAD.WIDE R24, R25, 0x4, R16 ;  /* 0x0000000419187825 */ /* 0x010fc600078e0210 */
[----:B------:R-:W3:Y:S04]  /*0350*/  LDG.E R8, desc[UR4][R8.64] ;  /* 0x0000000408087981 */ /* 0x000ee8000c1e1900 */
[----:B------:R-:W4:Y:S04]  /*0360*/  LDG.E R23, desc[UR4][R20.64+-0xc] ;  /* 0xfffff40414177981 */ /* 0x000f28000c1e1900 */
[----:B------:R-:W4:Y:S01]  /*0370*/  LDG.E R9, desc[UR4][R20.64+-0x8] ;  /* 0xfffff80414097981 */ /* 0x000f22000c1e1900 */
[----:B-----5:R-:W-:-:S03]  /*0380*/  FFMA R28, R19, R10, R6 ;  /* 0x0000000a131c7223 */ /* 0x020fc60000000006 */
[----:B------:R-:W5:Y:S04]  /*0390*/  LDG.E R6, desc[UR4][R24.64] ;  /* 0x0000000418067981 */ /* 0x000f68000c1e1900 */
[----:B------:R-:W5:Y:S01]  /*03a0*/  LDG.E R19, desc[UR4][R26.64+-0x14] ;  /* 0xffffec041a137981 */ /* 0x000f62000c1e1900 */
[----:B--2---:R-:W-:Y:S01]  /*03b0*/  FFMA R22, R18, R7, R28 ;  /* 0x0000000712167223 */ /* 0x004fe2000000001c */
[----:B------:R-:W-:Y:S02]  /*03c0*/  IMAD.WIDE R28, R29, 0x4, R16 ;  /* 0x000000041d1c7825 */ /* 0x000fe400078e0210 */
[----:B------:R-:W2:Y:S04]  /*03d0*/  LDG.E R10, desc[UR4][R20.64+-0x4] ;  /* 0xfffffc04140a7981 */ /* 0x000ea8000c1e1900 */
[----:B------:R-:W2:Y:S04]  /*03e0*/  LDG.E R29, desc[UR4][R28.64] ;  /* 0x000000041c1d7981 */ /* 0x000ea8000c1e1900 */
[----:B------:R-:W2:Y:S04]  /*03f0*/  LDG.E R18, desc[UR4][R26.64+-0x10] ;  /* 0xfffff0041a127981 */ /* 0x000ea8000c1e1900 */
[----:B------:R-:W2:Y:S01]  /*0400*/  LDG.E R7, desc[UR4][R20.64] ;  /* 0x0000000414077981 */ /* 0x000ea2000c1e1900 */
[----:B---3--:R-:W-:Y:S01]  /*0410*/  FFMA R8, R11, R8, R22 ;  /* 0x000000080b087223 */ /* 0x008fe20000000016 */
[----:B----4-:R-:W-:-:S02]  /*0420*/  IMAD.WIDE R22, R23, 0x4, R16 ;  /* 0x0000000417167825 */ /* 0x010fc400078e0210 */
[----:B------:R-:W3:Y:S04]  /*0430*/  LDG.E R11, desc[UR4][R20.64+0x4] ;  /* 0x00000404140b7981 */ /* 0x000ee8000c1e1900 */
[----:B------:R-:W4:Y:S04]  /*0440*/  LDG.E R23, desc[UR4][R22.64] ;  /* 0x0000000416177981 */ /* 0x000f28000c1e1900 */
[----:B------:R-:W4:Y:S04]  /*0450*/  LDG.E R25, desc[UR4][R26.64+-0xc] ;  /* 0xfffff4041a197981 */ /* 0x000f28000c1e1900 */
[----:B------:R-:W4:Y:S04]  /*0460*/  LDG.E R28, desc[UR4][R26.64+-0x8] ;  /* 0xfffff8041a1c7981 */ /* 0x000f28000c1e1900 */
[----:B------:R-:W4:Y:S04]  /*0470*/  LDG.E R22, desc[UR4][R20.64+0x8] ;  /* 0x0000080414167981 */ /* 0x000f28000c1e1900 */
[----:B------:R-:W4:Y:S01]  /*0480*/  LDG.E R24, desc[UR4][R26.64+0x4] ;  /* 0x000004041a187981 */ /* 0x000f22000c1e1900 */
[----:B-----5:R-:W-:Y:S01]  /*0490*/  FFMA R6, R19, R6, R8 ;  /* 0x0000000613067223 */ /* 0x020fe20000000008 */
[----:B------:R-:W-:-:S05]  /*04a0*/  IMAD.WIDE R8, R9, 0x4, R16 ;  /* 0x0000000409087825 */ /* 0x000fca00078e0210 */
[----:B------:R0:W5:Y:S01]  /*04b0*/  LDG.E R19, desc[UR4][R8.64] ;  /* 0x0000000408137981 */ /* 0x000162000c1e1900 */
[----:B--2---:R-:W-:-:S03]  /*04c0*/  FFMA R18, R18, R29, R6 ;  /* 0x0000001d12127223 */ /* 0x004fc60000000006 */
[----:B------:R-:W2:Y:S01]  /*04d0*/  LDG.E R29, desc[UR4][R20.64+0x1c] ;  /* 0x00001c04141d7981 */ /* 0x000ea2000c1e1900 */
[----:B0-----:R-:W-:-:S04]  /*04e0*/  IMAD.WIDE R8, R10, 0x4, R16 ;  /* 0x000000040a087825 */ /* 0x001fc800078e0210 */
[--C-:B------:R-:W-:Y:S02]  /*04f0*/  IMAD.WIDE R6, R7, 0x4, R16.reuse ;  /* 0x0000000407067825 */ /* 0x100fe400078e0210 */
[----:B------:R-:W2:Y:S02]  /*0500*/  LDG.E R8, desc[UR4][R8.64] ;  /* 0x0000000408087981 */ /* 0x000ea4000c1e1900 */
[----:B---3--:R-:W-:Y:S02]  /*0510*/  IMAD.WIDE R10, R11, 0x4, R16 ;  /* 0x000000040b0a7825 */ /* 0x008fe400078e0210 */
[----:B------:R-:W3:Y:S02]  /*0520*/  LDG.E R6, desc[UR4][R6.64] ;  /* 0x0000000406067981 */ /* 0x000ee4000c1e1900 */
[----:B----4-:R-:W-:Y:S02]  /*0530*/  FFMA R23, R25, R23, R18 ;  /* 0x0000001719177223 */ /* 0x010fe40000000012 */
[----:B------:R-:W4:Y:S04]  /*0540*/  LDG.E R10, desc[UR4][R10.64] ;  /* 0x000000040a0a7981 */ /* 0x000f28000c1e1900 */
[----:B------:R-:W2:Y:S04]  /*0550*/  LDG.E R9, desc[UR4][R26.64+-0x4] ;  /* 0xfffffc041a097981 */ /* 0x000ea8000c1e1900 */
[----:B------:R-:W3:Y:S04]  /*0560*/  LDG.E R7, desc[UR4][R26.64] ;  /* 0x000000041a077981 */ /* 0x000ee8000c1e1900 */
[----:B------:R-:W4:Y:S04]  /*0570*/  LDG.E R18, desc[UR4][R20.64+0xc] ;  /* 0x00000c0414127981 */ /* 0x000f28000c1e1900 */
[----:B------:R-:W4:Y:S04]  /*0580*/  LDG.E R25, desc[UR4][R20.64+0x14] ;  /* 0x0000140414197981 */ /* 0x000f28000c1e1900 */
[----:B------:R-:W4:Y:S01]  /*0590*/  LDG.E R11, desc[UR4][R26.64+0x18] ;  /* 0x000018041a0b7981 */ /* 0x000f22000c1e1900 */
[----:B-----5:R-:W-:-:S03]  /*05a0*/  FFMA R28, R28, R19, R23 ;  /* 0x000000131c1c7223 */ /* 0x020fc60000000017 */
[----:B------:R-:W5:Y:S04]  /*05b0*/  LDG.E R23, desc[UR4][R20.64+0x10] ;  /* 0x0000100414177981 */ /* 0x000f68000c1e1900 */
[----:B------:R0:W5:Y:S02]  /*05c0*/  LDG.E R19, desc[UR4][R20.64+0x18] ;  /* 0x0000180414137981 */ /* 0x000164000c1e1900 */
[----:B0-----:R-:W-:-:S04]  /*05d0*/  IMAD.WIDE R20, R22, 0x4, R16 ;  /* 0x0000000416147825 */ /* 0x001fc800078e0210 */
[----:B--2---:R-:W-:Y:S02]  /*05e0*/  FFMA R8, R9, R8, R28 ;  /* 0x0000000809087223 */ /* 0x004fe4000000001c */
[----:B------:R-:W2:Y:S02]  /*05f0*/  LDG.E R9, desc[UR4][R26.64+0x10] ;  /* 0x000010041a097981 */ /* 0x000ea4000c1e1900 */
[----:B---3--:R-:W-:Y:S02]  /*0600*/  FFMA R7, R7, R6, R8 ;  /* 0x0000000607077223 */ /* 0x008fe40000000008 */
[----:B------:R-:W3:Y:S02]  /*0610*/  LDG.E R8, desc[UR4][R26.64+0xc] ;  /* 0x00000c041a087981 */ /* 0x000ee4000c1e1900 */
[----:B----4-:R-:W-:Y:S02]  /*0620*/  FFMA R6, R24, R10, R7 ;  /* 0x0000000a18067223 */ /* 0x010fe40000000007 */
[----:B------:R-:W4:Y:S04]  /*0630*/  LDG.E R7, desc[UR4][R26.64+0x8] ;  /* 0x000008041a077981 */ /* 0x000f28000c1e1900 */
[----:B------:R-:W2:Y:S04]  /*0640*/  LDG.E R10, desc[UR4][R26.64+0x14] ;  /* 0x000014041a0a7981 */ /* 0x000ea8000c1e1900 */
[----:B------:R-:W2:Y:S01]  /*0650*/  LDG.E R26, desc[UR4][R26.64+0x1c] ;  /* 0x00001c041a1a7981 */ /* 0x000ea2000c1e1900 */
[----:B------:R-:W-:-:S06]  /*0660*/  IMAD.WIDE R24, R25, 0x4, R16 ;  /* 0x0000000419187825 */ /* 0x000fcc00078e0210 */
[----:B------:R-:W2:Y:S04]  /*0670*/  LDG.E R25, desc[UR4][R24.64] ;  /* 0x0000000418197981 */ /* 0x000ea8000c1e1900 */
[----:B------:R0:W4:Y:S02]  /*0680*/  LDG.E R27, desc[UR4][R20.64] ;  /* 0x00000004141b7981 */ /* 0x000124000c1e1900 */
[----:B0-----:R-:W-:-:S06]  /*0690*/  IMAD.WIDE R20, R18, 0x4, R16 ;  /* 0x0000000412147825 */ /* 0x001fcc00078e0210 */
[----:B------:R-:W3:Y:S01]  /*06a0*/  LDG.E R21, desc[UR4][R20.64] ;  /* 0x0000000414157981 */ /* 0x000ee2000c1e1900 */
[----:B-----5:R-:W-:-:S04]  /*06b0*/  IMAD.WIDE R22, R23, 0x4, R16 ;  /* 0x0000000417167825 */ /* 0x020fc800078e0210 */
[--C-:B------:R-:W-:Y:S02]  /*06c0*/  IMAD.WIDE R18, R19, 0x4, R16.reuse ;  /* 0x0000000413127825 */ /* 0x100fe400078e0210 */
[----:B------:R-:W2:Y:S02]  /*06d0*/  LDG.E R22, desc[UR4][R22.64] ;  /* 0x0000000416167981 */ /* 0x000ea4000c1e1900 */
[----:B------:R-:W-:Y:S02]  /*06e0*/  IMAD.WIDE R16, R29, 0x4, R16 ;  /* 0x000000041d107825 */ /* 0x000fe400078e0210 */
[----:B------:R-:W5:Y:S04]  /*06f0*/  LDG.E R18, desc[UR4][R18.64] ;  /* 0x0000000412127981 */ /* 0x000f68000c1e1900 */
[----:B------:R-:W5:Y:S01]  /*0700*/  LDG.E R16, desc[UR4][R16.64] ;  /* 0x0000000410107981 */ /* 0x000f62000c1e1900 */
[----:B------:R-:W-:-:S04]  /*0710*/  IADD3 R2, PT, PT, R2, 0x10, RZ ;  /* 0x0000001002027810 */ /* 0x000fc80007ffe0ff */
[----:B------:R-:W-:Y:S02]  /*0720*/  ISETP.NE.AND P1, PT, R2, RZ, PT ;  /* 0x000000ff0200720c */ /* 0x000fe40003f25270 */
[----:B------:R-:W-:Y:S01]  /*0730*/  IADD3 R3, PT, PT, R3, 0x10, RZ ;  /* 0x0000001003037810 */ /* 0x000fe20007ffe0ff */
[----:B----4-:R-:W-:-:S04]  /*0740*/  FFMA R7, R7, R27, R6 ;  /* 0x0000001b07077223 */ /* 0x010fc80000000006 */
[----:B---3--:R-:W-:-:S04]  /*0750*/  FFMA R8, R8, R21, R7 ;  /* 0x0000001508087223 */ /* 0x008fc80000000007 */
[----:B--2---:R-:W-:-:S04]  /*0760*/  FFMA R9, R9, R22, R8 ;  /* 0x0000001609097223 */ /* 0x004fc80000000008 */
[----:B------:R-:W-:-:S04]  /*0770*/  FFMA R10, R10, R25, R9 ;  /* 0x000000190a0a7223 */ /* 0x000fc80000000009 */
[----:B-----5:R-:W-:-:S04]  /*0780*/  FFMA R11, R11, R18, R10 ;  /* 0x000000120b0b7223 */ /* 0x020fc8000000000a */
[----:B------:R-:W-:Y:S01]  /*0790*/  FFMA R6, R26, R16, R11 ;  /* 0x000000101a067223 */ /* 0x000fe2000000000b */
[----:B------:R-:W-:Y:S06]  /*07a0*/  @P1 BRA `(.L_x_23) ;  /* 0xfffffff800a41947 */ /* 0x000fec000383ffff */
.L_x_22:
[----:B------:R-:W-:Y:S05]  /*07b0*/  BSYNC.RECONVERGENT B1 ;  /* 0x0000000000017941 */ /* 0x000fea0003800200 */
.L_x_21:
[----:B------:R-:W-:Y:S05]  /*07c0*/  @!P0 BRA `(.L_x_20) ;  /* 0x0000000400948947 */ /* 0x000fea0003800000 */
[----:B------:R-:W-:Y:S01]  /*07d0*/  ISETP.GE.U32.AND P0, PT, R5, 0x8, PT ;  /* 0x000000080500780c */ /* 0x000fe20003f06070 */
[----:B------:R-:W-:Y:S01]  /*07e0*/  BSSY.RECONVERGENT B1, `(.L_x_24) ;  /* 0x0000032000017945 */ /* 0x000fe20003800200 */
[----:B------:R-:W-:-:S04]  /*07f0*/  LOP3.LUT R24, R4, 0x7, RZ, 0xc0, !PT ;  /* 0x0000000704187812 */ /* 0x000fc800078ec0ff */
[----:B------:R-:W-:-:S07]  /*0800*/  ISETP.NE.AND P1, PT, R24, RZ, PT ;  /* 0x000000ff1800720c */ /* 0x000fce0003f25270 */
[----:B------:R-:W-:Y:S06]  /*0810*/  @!P0 BRA `(.L_x_25) ;  /* 0x0000000000b88947 */ /* 0x000fec0003800000 */
[----:B------:R-:W0:Y:S08]  /*0820*/  LDC.64 R20, c[0x0][0x3a0] ;  /* 0x0000e800ff147b82 */ /* 0x000e300000000a00 */
[----:B------:R-:W1:Y:S08]  /*0830*/  LDC.64 R10, c[0x0][0x3b0] ;  /* 0x0000ec00ff0a7b82 */ /* 0x000e700000000a00 */
[----:B------:R-:W2:Y:S01]  /*0840*/  LDC.64 R8, c[0x0][0x398] ;  /* 0x0000e600ff087b82 */ /* 0x000ea20000000a00 */
[----:B0-----:R-:W-:-:S05]  /*0850*/  IMAD.WIDE R20, R3, 0x4, R20 ;  /* 0x0000000403147825 */ /* 0x001fca00078e0214 */
[----:B------:R-:W1:Y:S04]  /*0860*/  LDG.E R29, desc[UR4][R20.64] ;  /* 0x00000004141d7981 */ /* 0x000e68000c1e1900 */
[----:B------:R-:W3:Y:S04]  /*0870*/  LDG.E R27, desc[UR4][R20.64+0x4] ;  /* 0x00000404141b7981 */ /* 0x000ee8000c1e1900 */
[----:B------:R-:W4:Y:S04]  /*0880*/  LDG.E R25, desc[UR4][R20.64+0x8] ;  /* 0x0000080414197981 */ /* 0x000f28000c1e1900 */
[----:B------:R-:W5:Y:S04]  /*0890*/  LDG.E R13, desc[UR4][R20.64+0xc] ;  /* 0x00000c04140d7981 */ /* 0x000f68000c1e1900 */
[----:B------:R-:W5:Y:S04]  /*08a0*/  LDG.E R15, desc[UR4][R20.64+0x10] ;  /* 0x00001004140f7981 */ /* 0x000f68000c1e1900 */
[----:B------:R-:W5:Y:S04]  /*08b0*/  LDG.E R17, desc[UR4][R20.64+0x14] ;  /* 0x0000140414117981 */ /* 0x000f68000c1e1900 */
[----:B------:R-:W5:Y:S04]  /*08c0*/  LDG.E R19, desc[UR4][R20.64+0x18] ;  /* 0x0000180414137981 */ /* 0x000f68000c1e1900 */
[----:B------:R4:W5:Y:S01]  /*08d0*/  LDG.E R23, desc[UR4][R20.64+0x1c] ;  /* 0x00001c0414177981 */ /* 0x000962000c1e1900 */
[----:B--2---:R-:W-:-:S05]  /*08e0*/  IMAD.WIDE R8, R3, 0x4, R8 ;  /* 0x0000000403087825 */ /* 0x004fca00078e0208 */
[----:B------:R-:W2:Y:S04]  /*08f0*/  LDG.E R7, desc[UR4][R8.64] ;  /* 0x0000000408077981 */ /* 0x000ea8000c1e1900 */
[----:B------:R-:W2:Y:S01]  /*0900*/  LDG.E R22, desc[UR4][R8.64+0x8] ;  /* 0x0000080408167981 */ /* 0x000ea2000c1e1900 */
[----:B-1----:R-:W-:-:S04]  /*0910*/  IMAD.WIDE R28, R29, 0x4, R10 ;  /* 0x000000041d1c7825 */ /* 0x002fc800078e020a */
[--C-:B---3--:R-:W-:Y:S01]  /*0920*/  IMAD.WIDE R26, R27, 0x4, R10.reuse ;  /* 0x000000041b1a7825 */ /* 0x108fe200078e020a */
[----:B------:R-:W2:Y:S03]  /*0930*/  LDG.E R5, desc[UR4][R28.64] ;  /* 0x000000041c057981 */ /* 0x000ea6000c1e1900 */
[--C-:B----4-:R-:W-:Y:S01]  /*0940*/  IMAD.WIDE R20, R25, 0x4, R10.reuse ;  /* 0x0000000419147825 */ /* 0x110fe200078e020a */
[----:B------:R-:W3:Y:S04]  /*0950*/  LDG.E R2, desc[UR4][R26.64] ;  /* 0x000000041a027981 */ /* 0x000ee8000c1e1900 */
[----:B------:R-:W3:Y:S01]  /*0960*/  LDG.E R25, desc[UR4][R8.64+0x4] ;  /* 0x0000040408197981 */ /* 0x000ee2000c1e1900 */
[----:B-----5:R-:W-:-:S03]  /*0970*/  IMAD.WIDE R12, R13, 0x4, R10 ;  /* 0x000000040d0c7825 */ /* 0x020fc600078e020a */
[----:B------:R-:W4:Y:S01]  /*0980*/  LDG.E R21, desc[UR4][R20.64] ;  /* 0x0000000414157981 */ /* 0x000f22000c1e1900 */
[----:B------:R-:W-:-:S03]  /*0990*/  IMAD.WIDE R14, R15, 0x4, R10 ;  /* 0x000000040f0e7825 */ /* 0x000fc600078e020a */
[----:B------:R-:W5:Y:S01]  /*09a0*/  LDG.E R13, desc[UR4][R12.64] ;  /* 0x000000040c0d7981 */ /* 0x000f62000c1e1900 */
[----:B------:R-:W-:-:S03]  /*09b0*/  IMAD.WIDE R16, R17, 0x4, R10 ;  /* 0x0000000411107825 */ /* 0x000fc600078e020a */
[----:B------:R-:W5:Y:S01]  /*09c0*/  LDG.E R28, desc[UR4][R8.64+0xc] ;  /* 0x00000c04081c7981 */ /* 0x000f62000c1e1900 */
[----:B------:R-:W-:-:S03]  /*09d0*/  IMAD.WIDE R18, R19, 0x4, R10 ;  /* 0x0000000413127825 */ /* 0x000fc600078e020a */
[----:B------:R-:W5:Y:S04]  /*09e0*/  LDG.E R14, desc[UR4][R14.64] ;  /* 0x000000040e0e7981 */ /* 0x000f68000c1e1900 */
[----:B------:R-:W5:Y:S01]  /*09f0*/  LDG.E R29, desc[UR4][R8.64+0x10] ;  /* 0x00001004081d7981 */ /* 0x000f62000c1e1900 */
[----:B------:R-:W-:-:S03]  /*0a00*/  IMAD.WIDE R10, R23, 0x4, R10 ;  /* 0x00000004170a7825 */ /* 0x000fc600078e020a */
[----:B------:R-:W5:Y:S04]  /*0a10*/  LDG.E R17, desc[UR4][R16.64] ;  /* 0x0000000410117981 */ /* 0x000f68000c1e1900 */
[----:B------:R-:W5:Y:S04]  /*0a20*/  LDG.E R26, desc[UR4][R8.64+0x14] ;  /* 0x00001404081a7981 */ /* 0x000f68000c1e1900 */
[----:B------:R-:W5:Y:S04]  /*0a30*/  LDG.E R18, desc[UR4][R18.64] ;  /* 0x0000000412127981 */ /* 0x000f68000c1e1900 */
[----:B------:R-:W5:Y:S04]  /*0a40*/  LDG.E R23, desc[UR4][R8.64+0x18] ;  /* 0x0000180408177981 */ /* 0x000f68000c1e1900 */
[----:B------:R-:W5:Y:S04]  /*0a50*/  LDG.E R12, desc[UR4][R8.64+0x1c] ;  /* 0x00001c04080c7981 */ /* 0x000f68000c1e1900 */
[----:B------:R-:W5:Y:S01]  /*0a60*/  LDG.E R10, desc[UR4][R10.64] ;  /* 0x000000040a0a7981 */ /* 0x000f62000c1e1900 */
[----:B------:R-:W-:Y:S01]  /*0a70*/  IADD3 R3, PT, PT, R3, 0x8, RZ ;  /* 0x0000000803037810 */ /* 0x000fe20007ffe0ff */
        /* <DEDUP_REMOVED lines=8> */
.L_x_25:
[----:B------:R-:W-:Y:S05]  /*0b00*/  BSYNC.RECONVERGENT B1 ;  /* 0x0000000000017941 */ /* 0x000fea0003800200 */
.L_x_24:
        /* <DEDUP_REMOVED lines=10> */
[----:B------:R-:W0:Y:S04]  /*0bb0*/  LDG.E R15, desc[UR4][R12.64] ;  /* 0x000000040c0f7981 */ /* 0x000e28000c1e1900 */
[----:B------:R-:W2:Y:S04]  /*0bc0*/  LDG.E R17, desc[UR4][R12.64+0x4] ;  /* 0x000004040c117981 */ /* 0x000ea8000c1e1900 */
[----:B------:R-:W3:Y:S04]  /*0bd0*/  LDG.E R19, desc[UR4][R12.64+0x8] ;  /* 0x000008040c137981 */ /* 0x000ee8000c1e1900 */
[----:B------:R-:W4:Y:S01]  /*0be0*/  LDG.E R7, desc[UR4][R12.64+0xc] ;  /* 0x00000c040c077981 */ /* 0x000f22000c1e1900 */
[----:B-1----:R-:W-:-:S05]  /*0bf0*/  IMAD.WIDE R10, R3, 0x4, R10 ;  /* 0x00000004030a7825 */ /* 0x002fca00078e020a */
[----:B------:R-:W5:Y:S04]  /*0c00*/  LDG.E R5, desc[UR4][R10.64] ;  /* 0x000000040a057981 */ /* 0x000f68000c1e1900 */
[----:B------:R-:W5:Y:S04]  /*0c10*/  LDG.E R2, desc[UR4][R10.64+0x4] ;  /* 0x000004040a027981 */ /* 0x000f68000c1e1900 */
[----:B------:R-:W5:Y:S01]  /*0c20*/  LDG.E R13, desc[UR4][R10.64+0xc] ;  /* 0x00000c040a0d7981 */ /* 0x000f62000c1e1900 */
[----:B0-----:R-:W-:-:S04]  /*0c30*/  IMAD.WIDE R14, R15, 0x4, R8 ;  /* 0x000000040f0e7825 */ /* 0x001fc800078e0208 */
[--C-:B--2---:R-:W-:Y:S02]  /*0c40*/  IMAD.WIDE R16, R17, 0x4, R8.reuse ;  /* 0x0000000411107825 */ /* 0x104fe400078e0208 */
[----:B------:R-:W5:Y:S02]  /*0c50*/  LDG.E R14, desc[UR4][R14.64] ;  /* 0x000000040e0e7981 */ /* 0x000f64000c1e1900 */
[--C-:B---3--:R-:W-:Y:S02]  /*0c60*/  IMAD.WIDE R18, R19, 0x4, R8.reuse ;  /* 0x0000000413127825 */ /* 0x108fe400078e0208 */
[----:B------:R-:W2:Y:S02]  /*0c70*/  LDG.E R16, desc[UR4][R16.64] ;  /* 0x0000000410107981 */ /* 0x000ea4000c1e1900 */
[----:B----4-:R-:W-:Y:S02]  /*0c80*/  IMAD.WIDE R8, R7, 0x4, R8 ;  /* 0x0000000407087825 */ /* 0x010fe400078e0208 */
[----:B------:R-:W3:Y:S04]  /*0c90*/  LDG.E R18, desc[UR4][R18.64] ;  /* 0x0000000412127981 */ /* 0x000ee8000c1e1900 */
[----:B------:R-:W3:Y:S04]  /*0ca0*/  LDG.E R7, desc[UR4][R10.64+0x8] ;  /* 0x000008040a077981 */ /* 0x000ee8000c1e1900 */
[----:B------:R-:W4:Y:S01]  /*0cb0*/  LDG.E R8, desc[UR4][R8.64] ;  /* 0x0000000408087981 */ /* 0x000f22000c1e1900 */
[----:B------:R-:W-:Y:S01]  /*0cc0*/  IADD3 R3, PT, PT, R3, 0x4, RZ ;  /* 0x0000000403037810 */ /* 0x000fe20007ffe0ff */
[----:B-----5:R-:W-:-:S04]  /*0cd0*/  FFMA R5, R5, R14, R6 ;  /* 0x0000000e05057223 */ /* 0x020fc80000000006 */
[----:B--2---:R-:W-:-:S04]  /*0ce0*/  FFMA R2, R2, R16, R5 ;  /* 0x0000001002027223 */ /* 0x004fc80000000005 */
[----:B---3--:R-:W-:-:S04]  /*0cf0*/  FFMA R2, R7, R18, R2 ;  /* 0x0000001207027223 */ /* 0x008fc80000000002 */
[----:B----4-:R-:W-:-:S07]  /*0d00*/  FFMA R6, R13, R8, R2 ;  /* 0x000000080d067223 */ /* 0x010fce0000000002 */
.L_x_27:
[----:B------:R-:W-:Y:S05]  /*0d10*/  BSYNC.RECONVERGENT B1 ;  /* 0x0000000000017941 */ /* 0x000fea0003800200 */
.L_x_26:
[----:B------:R-:W-:Y:S05]  /*0d20*/  @!P1 BRA `(.L_x_20) ;  /* 0x00000000003c9947 */ /* 0x000fea0003800000 */
[----:B------:R-:W0:Y:S01]  /*0d30*/  LDC.64 R16, c[0x0][0x3b0] ;  /* 0x0000ec00ff107b82 */ /* 0x000e220000000a00 */
[----:B------:R-:W-:-:S07]  /*0d40*/  IADD3 R2, PT, PT, -R4, RZ, RZ ;  /* 0x000000ff04027210 */ /* 0x000fce0007ffe1ff */
[----:B------:R-:W1:Y:S08]  /*0d50*/  LDC.64 R12, c[0x0][0x3a0] ;  /* 0x0000e800ff0c7b82 */ /* 0x000e700000000a00 */
[----:B------:R-:W2:Y:S02]  /*0d60*/  LDC.64 R14, c[0x0][0x398] ;  /* 0x0000e600ff0e7b82 */ /* 0x000ea40000000a00 */
.L_x_28:
[----:B-1----:R-:W-:-:S06]  /*0d70*/  IMAD.WIDE R4, R3, 0x4, R12 ;  /* 0x0000000403047825 */ /* 0x002fcc00078e020c */
[----:B------:R-:W0:Y:S01]  /*0d80*/  LDG.E R5, desc[UR4][R4.64] ;  /* 0x0000000404057981 */ /* 0x000e22000c1e1900 */
[----:B--2---:R-:W-:-:S06]  /*0d90*/  IMAD.WIDE R8, R3, 0x4, R14 ;  /* 0x0000000403087825 */ /* 0x004fcc00078e020e */
[----:B------:R-:W2:Y:S01]  /*0da0*/  LDG.E R9, desc[UR4][R8.64] ;  /* 0x0000000408097981 */ /* 0x000ea2000c1e1900 */
[----:B------:R-:W-:Y:S01]  /*0db0*/  IADD3 R2, PT, PT, R2, 0x1, RZ ;  /* 0x0000000102027810 */ /* 0x000fe20007ffe0ff */
[----:B0-----:R-:W-:-:S06]  /*0dc0*/  IMAD.WIDE R10, R5, 0x4, R16 ;  /* 0x00000004050a7825 */ /* 0x001fcc00078e0210 */
[----:B------:R-:W2:Y:S01]  /*0dd0*/  LDG.E R10, desc[UR4][R10.64] ;  /* 0x000000040a0a7981 */ /* 0x000ea2000c1e1900 */
[----:B------:R-:W-:Y:S02]  /*0de0*/  ISETP.NE.AND P0, PT, R2, RZ, PT ;  /* 0x000000ff0200720c */ /* 0x000fe40003f05270 */
[----:B------:R-:W-:Y:S01]  /*0df0*/  IADD3 R3, PT, PT, R3, 0x1, RZ ;  /* 0x0000000103037810 */ /* 0x000fe20007ffe0ff */
[----:B--2---:R-:W-:-:S10]  /*0e00*/  FFMA R6, R9, R10, R6 ;  /* 0x0000000a09067223 */ /* 0x004fd40000000006 */
[----:B------:R-:W-:Y:S05]  /*0e10*/  @P0 BRA `(.L_x_28) ;  /* 0xfffffffc00d40947 */ /* 0x000fea000383ffff */
.L_x_20:
[----:B------:R-:W-:Y:S05]  /*0e20*/  BSYNC.RECONVERGENT B0 ;  /* 0x0000000000007941 */ /* 0x000fea0003800200 */
.L_x_19:
[----:B------:R-:W0:Y:S02]  /*0e30*/  LDC.64 R2, c[0x0][0x380] ;  /* 0x0000e000ff027b82 */ /* 0x000e240000000a00 */
[----:B0-----:R-:W-:-:S05]  /*0e40*/  IMAD.WIDE R2, R0, 0x4, R2 ;  /* 0x0000000400027825 */ /* 0x001fca00078e0202 */
[----:B------:R-:W-:Y:S01]  /*0e50*/  STG.E desc[UR4][R2.64], R6 ;  /* 0x0000000602007986 */ /* 0x000fe2000c101904 */
[----:B------:R-:W-:Y:S05]  /*0e60*/  EXIT ;  /* 0x000000000000794d */ /* 0x000fea0003800000 */
.L_x_29:
        /* <DEDUP_REMOVED lines=9> */
.L_x_33:


//--------------------- .nv.shared.reserved.0     --------------------------
	.section	.nv.shared.reserved.0,"aw",@nobits
	.weak		__nv_reservedSMEM_offset_0_alias
	.size		__nv_reservedSMEM_offset_0_alias, 0, 64
	.other		__nv_reservedSMEM_offset_0_alias,@"STO_CUDA_RESERVED_SHARED STV_DEFAULT"
__nv_reservedSMEM_offset_0_alias:
	.zero		0
	.zero		64


//--------------------- .nv.constant0._Z16SpMVM_COO_kernelPf3cooPKf --------------------------
	.section	.nv.constant0._Z16SpMVM_COO_kernelPf3cooPKf,"a",@progbits
	.sectionflags	@""
	.align	4
.nv.constant0._Z16SpMVM_COO_kernelPf3cooPKf:
	.zero		952


//--------------------- .nv.constant0._Z17SpMVM_SELL_kernelPf4sellPKf --------------------------
	.section	.nv.constant0._Z17SpMVM_SELL_kernelPf4sellPKf,"a",@progbits
	.sectionflags	@""
	.align	4
.nv.constant0._Z17SpMVM_SELL_kernelPf4sellPKf:
	.zero		984


//--------------------- .nv.constant0._Z20SpMVM_ELLPACK_kernelPf7ellpackPKf --------------------------
	.section	.nv.constant0._Z20SpMVM_ELLPACK_kernelPf7ellpackPKf,"a",@progbits
	.sectionflags	@""
	.align	4
.nv.constant0._Z20SpMVM_ELLPACK_kernelPf7ellpackPKf:
	.zero		960


//--------------------- .nv.constant0._Z16SpMVM_CRS_kernelPf3crsPKf --------------------------
	.section	.nv.constant0._Z16SpMVM_CRS_kernelPf3crsPKf,"a",@progbits
	.sectionflags	@""
	.align	4
.nv.constant0._Z16SpMVM_CRS_kernelPf3crsPKf:
	.zero		952


//--------------------- SYMBOLS --------------------------

	.type		.nv.reservedSmem.offset0,@object
	.size		.nv.reservedSmem.offset0,0x4
